	.target	sm_100a

	.elftype	@"ET_EXEC"


//--------------------- .note.nv.tkinfo           --------------------------
	.section	.note.nv.tkinfo,"",@"SHT_NOTE"
	.sectionflags	@"SHF_NOTE_NV_TKINFO"
	.tkinfo
        /*0018*/ 	.word	0x00000002
        /*0030*/ 	.string	""
        /*0030*/ 	.string	"ptxas"
        /*0030*/ 	.string	"Cuda compilation tools, release 13.0, V13.0.88"
        /*0030*/ 	.string	"Build cuda_13.0.r13.0/compiler.36424714_0"
        /*0030*/ 	.string	"-arch sm_100a -m 64 "



//--------------------- .note.nv.cuinfo           --------------------------
	.section	.note.nv.cuinfo,"",@"SHT_NOTE"
	.sectionflags	@"SHF_NOTE_NV_CUINFO"
        /*0018*/ 	.short	0x0002
        /*001a*/ 	.short	0x0064
        /*001c*/ 	.short	0x0082
	.zero		2


//--------------------- .nv.info                  --------------------------
	.section	.nv.info,"",@"SHT_CUDA_INFO"
	.align	4


	//----- nvinfo : EIATTR_REGCOUNT
	.align		4
        /*0000*/ 	.byte	0x04, 0x2f
        /*0002*/ 	.short	(.L_19 - .L_18)
	.align		4
.L_18:
        /*0004*/ 	.word	index@(_ZN7cutlass13device_kernelINS_4gemm6kernel13GemmUniversalIN4cute5tupleIJiiiiEEENS1_10collective13CollectiveMmaINS1_35MainloopSm100TmaUmmaWarpSpecializedILi10ELi2ELi4ENS5_IJNS4_1CILi2EEENSA_ILi1EEESC_EEEEENS5_IJNSA_ILi256EEENSA_ILi64EEESG_EEENS_6half_tENS5_IJlSC_lEEESI_SJ_NS4_8TiledMMAINS4_8MMA_AtomIJNS4_26SM100_MMA_F16BF16_2x1SM_SSISI_SI_fLi256ELi64ELNS4_4UMMA5MajorE0ELSO_0ELNSN_7ScaleInE0ELSP_0EEEEEENS4_6LayoutINS5_IJSC_SC_SC_EEENS5_IJNSA_ILi0EEESU_SU_EEEEENS5_IJNS4_10UnderscoreESX_SX_EEEEENS4_18SM100_TMA_2SM_LOADENS4_14ComposedLayoutINS4_7SwizzleILi3ELi4ELi3EEENS4_18smem_ptr_flag_bitsILi16EEENSS_INS5_IJNSA_ILi8EEESG_EEENS5_IJSG_SC_EEEEEEEvNS4_8identityES10_S1A_vS1B_EENS_8epilogue10collective18CollectiveEpilogueINS1D_23Sm100TmaWarpSpecializedILi3ELi2ELi32ELb1ELb0EEEJNS5_IJNSA_ILi128EEESG_SG_EEENS5_IJNSS_IS1I_SC_EENSS_INSA_ILi32EEESC_EEEEESI_SJ_SI_SJ_NS1D_6fusion15FusionCallbacksIS1H_NS1O_13LinCombEltActINS1D_6thread7SigmoidESI_fSI_fLNS_15FloatRoundStyleE2EEES1J_S1N_JEEENS4_5SM1004TMEM4LOAD26SM100_TMEM_LOAD_32dp32b32xENS4_13SM90_TMA_LOADENS11_INS12_ILi2ELi4ELi3EEES15_NSS_INS5_IJS16_S1L_EEENS5_IJS1L_SC_EEEEEEENS4_39AutoVectorizingCopyWithAssumedAlignmentILi128EEENS4_14SM90_TMA_STOREES25_S27_S27_EEEvvEEEEvNT_6ParamsE)
        /*0008*/ 	.word	0x00000086


	//----- nvinfo : EIATTR_FRAME_SIZE
	.align		4
.L_19:
        /*000c*/ 	.byte	0x04, 0x11
        /*000e*/ 	.short	(.L_21 - .L_20)
	.align		4
.L_20:
        /*0010*/ 	.word	index@($__internal_3_$__cuda_sm20_rcp_rn_f32_slowpath)
        /*0014*/ 	.word	0x00000000


	//----- nvinfo : EIATTR_FRAME_SIZE
	.align		4
.L_21:
        /*0018*/ 	.byte	0x04, 0x11
        /*001a*/ 	.short	(.L_23 - .L_22)
	.align		4
.L_22:
        /*001c*/ 	.word	index@($__internal_2_$__cuda_sm10x_tcgen05_guardrail_trap_unallocated_columns_being_dealloced)
        /*0020*/ 	.word	0x00000000


	//----- nvinfo : EIATTR_FRAME_SIZE
	.align		4
.L_23:
        /*0024*/ 	.byte	0x04, 0x11
        /*0026*/ 	.short	(.L_25 - .L_24)
	.align		4
.L_24:
        /*0028*/ 	.word	index@($__internal_1_$__cuda_sm10x_tcgen05_guardrail_trap_phase_invalid_during_alloc)
        /*002c*/ 	.word	0x00000000


	//----- nvinfo : EIATTR_FRAME_SIZE
	.align		4
.L_25:
        /*0030*/ 	.byte	0x04, 0x11
        /*0032*/ 	.short	(.L_27 - .L_26)
	.align		4
.L_26:
        /*0034*/ 	.word	index@($__internal_0_$__cuda_sm10x_tcgen05_guardrail_trap_col_being_dealloced_not_returned_by_alloc)
        /*0038*/ 	.word	0x00000000


	//----- nvinfo : EIATTR_FRAME_SIZE
	.align		4
.L_27:
        /*003c*/ 	.byte	0x04, 0x11
        /*003e*/ 	.short	(.L_29 - .L_28)
	.align		4
.L_28:
        /*0040*/ 	.word	index@(_ZN7cutlass13device_kernelINS_4gemm6kernel13GemmUniversalIN4cute5tupleIJiiiiEEENS1_10collective13CollectiveMmaINS1_35MainloopSm100TmaUmmaWarpSpecializedILi10ELi2ELi4ENS5_IJNS4_1CILi2EEENSA_ILi1EEESC_EEEEENS5_IJNSA_ILi256EEENSA_ILi64EEESG_EEENS_6half_tENS5_IJlSC_lEEESI_SJ_NS4_8TiledMMAINS4_8MMA_AtomIJNS4_26SM100_MMA_F16BF16_2x1SM_SSISI_SI_fLi256ELi64ELNS4_4UMMA5MajorE0ELSO_0ELNSN_7ScaleInE0ELSP_0EEEEEENS4_6LayoutINS5_IJSC_SC_SC_EEENS5_IJNSA_ILi0EEESU_SU_EEEEENS5_IJNS4_10UnderscoreESX_SX_EEEEENS4_18SM100_TMA_2SM_LOADENS4_14ComposedLayoutINS4_7SwizzleILi3ELi4ELi3EEENS4_18smem_ptr_flag_bitsILi16EEENSS_INS5_IJNSA_ILi8EEESG_EEENS5_IJSG_SC_EEEEEEEvNS4_8identityES10_S1A_vS1B_EENS_8epilogue10collective18CollectiveEpilogueINS1D_23Sm100TmaWarpSpecializedILi3ELi2ELi32ELb1ELb0EEEJNS5_IJNSA_ILi128EEESG_SG_EEENS5_IJNSS_IS1I_SC_EENSS_INSA_ILi32EEESC_EEEEESI_SJ_SI_SJ_NS1D_6fusion15FusionCallbacksIS1H_NS1O_13LinCombEltActINS1D_6thread7SigmoidESI_fSI_fLNS_15FloatRoundStyleE2EEES1J_S1N_JEEENS4_5SM1004TMEM4LOAD26SM100_TMEM_LOAD_32dp32b32xENS4_13SM90_TMA_LOADENS11_INS12_ILi2ELi4ELi3EEES15_NSS_INS5_IJS16_S1L_EEENS5_IJS1L_SC_EEEEEEENS4_39AutoVectorizingCopyWithAssumedAlignmentILi128EEENS4_14SM90_TMA_STOREES25_S27_S27_EEEvvEEEEvNT_6ParamsE)
        /*0044*/ 	.word	0x00000000


	//----- nvinfo : EIATTR_MIN_STACK_SIZE
	.align		4
.L_29:
        /*0048*/ 	.byte	0x04, 0x12
        /*004a*/ 	.short	(.L_31 - .L_30)
	.align		4
.L_30:
        /*004c*/ 	.word	index@(_ZN7cutlass13device_kernelINS_4gemm6kernel13GemmUniversalIN4cute5tupleIJiiiiEEENS1_10collective13CollectiveMmaINS1_35MainloopSm100TmaUmmaWarpSpecializedILi10ELi2ELi4ENS5_IJNS4_1CILi2EEENSA_ILi1EEESC_EEEEENS5_IJNSA_ILi256EEENSA_ILi64EEESG_EEENS_6half_tENS5_IJlSC_lEEESI_SJ_NS4_8TiledMMAINS4_8MMA_AtomIJNS4_26SM100_MMA_F16BF16_2x1SM_SSISI_SI_fLi256ELi64ELNS4_4UMMA5MajorE0ELSO_0ELNSN_7ScaleInE0ELSP_0EEEEEENS4_6LayoutINS5_IJSC_SC_SC_EEENS5_IJNSA_ILi0EEESU_SU_EEEEENS5_IJNS4_10UnderscoreESX_SX_EEEEENS4_18SM100_TMA_2SM_LOADENS4_14ComposedLayoutINS4_7SwizzleILi3ELi4ELi3EEENS4_18smem_ptr_flag_bitsILi16EEENSS_INS5_IJNSA_ILi8EEESG_EEENS5_IJSG_SC_EEEEEEEvNS4_8identityES10_S1A_vS1B_EENS_8epilogue10collective18CollectiveEpilogueINS1D_23Sm100TmaWarpSpecializedILi3ELi2ELi32ELb1ELb0EEEJNS5_IJNSA_ILi128EEESG_SG_EEENS5_IJNSS_IS1I_SC_EENSS_INSA_ILi32EEESC_EEEEESI_SJ_SI_SJ_NS1D_6fusion15FusionCallbacksIS1H_NS1O_13LinCombEltActINS1D_6thread7SigmoidESI_fSI_fLNS_15FloatRoundStyleE2EEES1J_S1N_JEEENS4_5SM1004TMEM4LOAD26SM100_TMEM_LOAD_32dp32b32xENS4_13SM90_TMA_LOADENS11_INS12_ILi2ELi4ELi3EEES15_NSS_INS5_IJS16_S1L_EEENS5_IJS1L_SC_EEEEEEENS4_39AutoVectorizingCopyWithAssumedAlignmentILi128EEENS4_14SM90_TMA_STOREES25_S27_S27_EEEvvEEEEvNT_6ParamsE)
        /*0050*/ 	.word	0x00000000
.L_31:


//--------------------- .nv.compat                --------------------------
	.section	.nv.compat,"",@"SHT_CUDA_COMPAT_INFO"
	.align	4
        /*0000*/ 	.byte	0x02, 0x09, 0x01, 0x00, 0x02, 0x02, 0x02, 0x00, 0x02, 0x05, 0x05, 0x00, 0x03, 0x07, 0x01, 0x01
        /*0010*/ 	.byte	0x02, 0x03, 0x01, 0x00, 0x02, 0x06, 0x01, 0x00, 0x04, 0x0b, 0x08, 0x00, 0x09, 0x00, 0x00, 0x00
        /*0020*/ 	.byte	0x00, 0x00, 0x00, 0x00


//--------------------- .nv.info._ZN7cutlass13device_kernelINS_4gemm6kernel13GemmUniversalIN4cute5tupleIJiiiiEEENS1_10collective13CollectiveMmaINS1_35MainloopSm100TmaUmmaWarpSpecializedILi10ELi2ELi4ENS5_IJNS4_1CILi2EEENSA_ILi1EEESC_EEEEENS5_IJNSA_ILi256EEENSA_ILi64EEESG_EEENS_6half_tENS5_IJlSC_lEEESI_SJ_NS4_8TiledMMAINS4_8MMA_AtomIJNS4_26SM100_MMA_F16BF16_2x1SM_SSISI_SI_fLi256ELi64ELNS4_4UMMA5MajorE0ELSO_0ELNSN_7ScaleInE0ELSP_0EEEEEENS4_6LayoutINS5_IJSC_SC_SC_EEENS5_IJNSA_ILi0EEESU_SU_EEEEENS5_IJNS4_10UnderscoreESX_SX_EEEEENS4_18SM100_TMA_2SM_LOADENS4_14ComposedLayoutINS4_7SwizzleILi3ELi4ELi3EEENS4_18smem_ptr_flag_bitsILi16EEENSS_INS5_IJNSA_ILi8EEESG_EEENS5_IJSG_SC_EEEEEEEvNS4_8identityES10_S1A_vS1B_EENS_8epilogue10collective18CollectiveEpilogueINS1D_23Sm100TmaWarpSpecializedILi3ELi2ELi32ELb1ELb0EEEJNS5_IJNSA_ILi128EEESG_SG_EEENS5_IJNSS_IS1I_SC_EENSS_INSA_ILi32EEESC_EEEEESI_SJ_SI_SJ_NS1D_6fusion15FusionCallbacksIS1H_NS1O_13LinCombEltActINS1D_6thread7SigmoidESI_fSI_fLNS_15FloatRoundStyleE2EEES1J_S1N_JEEENS4_5SM1004TMEM4LOAD26SM100_TMEM_LOAD_32dp32b32xENS4_13SM90_TMA_LOADENS11_INS12_ILi2ELi4ELi3EEES15_NSS_INS5_IJS16_S1L_EEENS5_IJS1L_SC_EEEEEEENS4_39AutoVectorizingCopyWithAssumedAlignmentILi128EEENS4_14SM90_TMA_STOREES25_S27_S27_EEEvvEEEEvNT_6ParamsE --------------------------
	.section	.nv.info._ZN7cutlass13device_kernelINS_4gemm6kernel13GemmUniversalIN4cute5tupleIJiiiiEEENS1_10collective13CollectiveMmaINS1_35MainloopSm100TmaUmmaWarpSpecializedILi10ELi2ELi4ENS5_IJNS4_1CILi2EEENSA_ILi1EEESC_EEEEENS5_IJNSA_ILi256EEENSA_ILi64EEESG_EEENS_6half_tENS5_IJlSC_lEEESI_SJ_NS4_8TiledMMAINS4_8MMA_AtomIJNS4_26SM100_MMA_F16BF16_2x1SM_SSISI_SI_fLi256ELi64ELNS4_4UMMA5MajorE0ELSO_0ELNSN_7ScaleInE0ELSP_0EEEEEENS4_6LayoutINS5_IJSC_SC_SC_EEENS5_IJNSA_ILi0EEESU_SU_EEEEENS5_IJNS4_10UnderscoreESX_SX_EEEEENS4_18SM100_TMA_2SM_LOADENS4_14ComposedLayoutINS4_7SwizzleILi3ELi4ELi3EEENS4_18smem_ptr_flag_bitsILi16EEENSS_INS5_IJNSA_ILi8EEESG_EEENS5_IJSG_SC_EEEEEEEvNS4_8identityES10_S1A_vS1B_EENS_8epilogue10collective18CollectiveEpilogueINS1D_23Sm100TmaWarpSpecializedILi3ELi2ELi32ELb1ELb0EEEJNS5_IJNSA_ILi128EEESG_SG_EEENS5_IJNSS_IS1I_SC_EENSS_INSA_ILi32EEESC_EEEEESI_SJ_SI_SJ_NS1D_6fusion15FusionCallbacksIS1H_NS1O_13LinCombEltActINS1D_6thread7SigmoidESI_fSI_fLNS_15FloatRoundStyleE2EEES1J_S1N_JEEENS4_5SM1004TMEM4LOAD26SM100_TMEM_LOAD_32dp32b32xENS4_13SM90_TMA_LOADENS11_INS12_ILi2ELi4ELi3EEES15_NSS_INS5_IJS16_S1L_EEENS5_IJS1L_SC_EEEEEEENS4_39AutoVectorizingCopyWithAssumedAlignmentILi128EEENS4_14SM90_TMA_STOREES25_S27_S27_EEEvvEEEEvNT_6ParamsE,"",@"SHT_CUDA_INFO"
	.sectionflags	@""
	.align	4


	//----- nvinfo : EIATTR_CUDA_API_VERSION
	.align		4
        /*0000*/ 	.byte	0x04, 0x37
        /*0002*/ 	.short	(.L_33 - .L_32)
.L_32:
        /*0004*/ 	.word	0x00000082


	//----- nvinfo : EIATTR_KPARAM_INFO
	.align		4
.L_33:
        /*0008*/ 	.byte	0x04, 0x17
        /*000a*/ 	.short	(.L_35 - .L_34)
.L_34:
        /*000c*/ 	.word	0x00000000
        /*0010*/ 	.short	0x0000
        /*0012*/ 	.short	0x0000
        /*0014*/ 	.byte	0x00, 0xf0, 0x01, 0x20


	//----- nvinfo : EIATTR_AT_ENTRY_FRAGMENTS
	.align		4
.L_35:
        /*0018*/ 	.byte	0x04, 0x4f
        /*001a*/ 	.short	(.L_37 - .L_36)


	//   ....[0]....
.L_36:
        /*001c*/ 	.word	0x00000007


	//----- nvinfo : EIATTR_RESERVED_SMEM_USED
	.align		4
.L_37:
        /*0020*/ 	.byte	0x01, 0x41
	.zero		2


	//----- nvinfo : EIATTR_SPARSE_MMA_MASK
	.align		4
        /*0024*/ 	.byte	0x03, 0x50
        /*0026*/ 	.short	0x0000


	//----- nvinfo : EIATTR_TCGEN05_2CTA_USED
	.align		4
        /*0028*/ 	.byte	0x01, 0x52
	.zero		2


	//----- nvinfo : EIATTR_MAXREG_COUNT
	.align		4
        /*002c*/ 	.byte	0x03, 0x1b
        /*002e*/ 	.short	0x00ff


	//----- nvinfo : EIATTR_NUM_BARRIERS
	.align		4
        /*0030*/ 	.byte	0x02, 0x4c
        /*0032*/ 	.byte	0x07
	.zero		1


	//----- nvinfo : EIATTR_EXTERNS
	.align		4
        /*0034*/ 	.byte	0x04, 0x0f
        /*0036*/ 	.short	(.L_39 - .L_38)


	//   ....[0]....
	.align		4
.L_38:
        /*0038*/ 	.word	index@(__assertfail)


	//----- nvinfo : EIATTR_MERCURY_ISA_VERSION
	.align		4
.L_39:
        /*003c*/ 	.byte	0x03, 0x5f
        /*003e*/ 	.short	0x0101


	//----- nvinfo : EIATTR_INT_WARP_WIDE_INSTR_OFFSETS
	.align		4
        /*0040*/ 	.byte	0x04, 0x31
        /*0042*/ 	.short	(.L_41 - .L_40)


	//   ....[0]....
.L_40:
        /*0044*/ 	.word	0x00000db0


	//   ....[1]....
        /*0048*/ 	.word	0x00000e50


	//   ....[2]....
        /*004c*/ 	.word	0x000021a0


	//   ....[3]....
        /*0050*/ 	.word	0x000043d0


	//   ....[4]....
        /*0054*/ 	.word	0x00004400


	//   ....[5]....
        /*0058*/ 	.word	0x00004450


	//   ....[6]....
        /*005c*/ 	.word	0x00004d40


	//   ....[7]....
        /*0060*/ 	.word	0x00004d60


	//   ....[8]....
        /*0064*/ 	.word	0x00005030


	//   ....[9]....
        /*0068*/ 	.word	0x00005160


	//----- nvinfo : EIATTR_COOP_GROUP_MASK_REGIDS
	.align		4
.L_41:
        /*006c*/ 	.byte	0x04, 0x29
        /*006e*/ 	.short	(.L_43 - .L_42)


	//   ....[0]....
.L_42:
        /*0070*/ 	.word	0xffffffff


	//   ....[1]....
        /*0074*/ 	.word	0xffffffff


	//   ....[2]....
        /*0078*/ 	.word	0xffffffff


	//   ....[3]....
        /*007c*/ 	.word	0xffffffff


	//   ....[4]....
        /*0080*/ 	.word	0xffffffff


	//   ....[5]....
        /*0084*/ 	.word	0xffffffff


	//   ....[6]....
        /*0088*/ 	.word	0xffffffff


	//   ....[7]....
        /*008c*/ 	.word	0xffffffff


	//   ....[8]....
        /*0090*/ 	.word	0xffffffff


	//   ....[9]....
        /*0094*/ 	.word	0xffffffff


	//   ....[10]....
        /*0098*/ 	.word	0xffffffff


	//   ....[11]....
        /*009c*/ 	.word	0xffffffff


	//   ....[12]....
        /*00a0*/ 	.word	0xffffffff


	//   ....[13]....
        /*00a4*/ 	.word	0xffffffff


	//----- nvinfo : EIATTR_COOP_GROUP_INSTR_OFFSETS
	.align		4
.L_43:
        /*00a8*/ 	.byte	0x04, 0x28
        /*00aa*/ 	.short	(.L_45 - .L_44)


	//   ....[0]....
.L_44:
        /*00ac*/ 	.word	0x000000c0


	//   ....[1]....
        /*00b0*/ 	.word	0x000004d0


	//   ....[2]....
        /*00b4*/ 	.word	0x00000740


	//   ....[3]....
        /*00b8*/ 	.word	0x000008b0


	//   ....[4]....
        /*00bc*/ 	.word	0x000009a0


	//   ....[5]....
        /*00c0*/ 	.word	0x00000b00


	//   ....[6]....
        /*00c4*/ 	.word	0x00000c90


	//   ....[7]....
        /*00c8*/ 	.word	0x00000ed0


	//   ....[8]....
        /*00cc*/ 	.word	0x00002080


	//   ....[9]....
        /*00d0*/ 	.word	0x000031c0


	//   ....[10]....
        /*00d4*/ 	.word	0x00003690


	//   ....[11]....
        /*00d8*/ 	.word	0x000036c0


	//   ....[12]....
        /*00dc*/ 	.word	0x000042e0


	//   ....[13]....
        /*00e0*/ 	.word	0x000044f0


	//----- nvinfo : EIATTR_VRC_CTA_INIT_COUNT
	.align		4
.L_45:
        /*00e4*/ 	.byte	0x02, 0x4a
        /*00e6*/ 	.byte	0x80
	.zero		1


	//----- nvinfo : EIATTR_SYSCALL_OFFSETS
	.align		4
        /*00e8*/ 	.byte	0x04, 0x46
        /*00ea*/ 	.short	(.L_47 - .L_46)


	//   ....[0]....
.L_46:
        /*00ec*/ 	.word	0x00005ca0


	//   ....[1]....
        /*00f0*/ 	.word	0x00005d90


	//   ....[2]....
        /*00f4*/ 	.word	0x00006790


	//----- nvinfo : EIATTR_MBARRIER_INSTR_OFFSETS
	.align		4
.L_47:
        /*00f8*/ 	.byte	0x04, 0x39
        /*00fa*/ 	.short	(.L_49 - .L_48)


	//   ....[0]....
.L_48:
        /*00fc*/ 	.word	0x000005e0
        /*0100*/ 	.word	0x000000ff
        /*0104*/ 	.word	0x00000000
        /*0108*/ 	.short	0x0100
        /*010a*/ 	.byte	0x09
	.zero		1


	//   ....[1]....
        /*010c*/ 	.word	0x000005f0
        /*0110*/ 	.word	0x000000ff
        /*0114*/ 	.word	0x00000050
        /*0118*/ 	.short	0x0100
        /*011a*/ 	.byte	0x09
	.zero		1


	//   ....[2]....
        /*011c*/ 	.word	0x00000600
        /*0120*/ 	.word	0x000000ff
        /*0124*/ 	.word	0x00000008
        /*0128*/ 	.short	0x0100
        /*012a*/ 	.byte	0x09
	.zero		1


	//   ....[3]....
        /*012c*/ 	.word	0x00000610
        /*0130*/ 	.word	0x000000ff
        /*0134*/ 	.word	0x00000058
        /*0138*/ 	.short	0x0100
        /*013a*/ 	.byte	0x09
	.zero		1


	//   ....[4]....
        /*013c*/ 	.word	0x00000620
        /*0140*/ 	.word	0x000000ff
        /*0144*/ 	.word	0x00000010
        /*0148*/ 	.short	0x0100
        /*014a*/ 	.byte	0x09
	.zero		1


	//   ....[5]....
        /*014c*/ 	.word	0x00000630
        /*0150*/ 	.word	0x000000ff
        /*0154*/ 	.word	0x00000060
        /*0158*/ 	.short	0x0100
        /*015a*/ 	.byte	0x09
	.zero		1


	//   ....[6]....
        /*015c*/ 	.word	0x00000640
        /*0160*/ 	.word	0x000000ff
        /*0164*/ 	.word	0x00000018
        /*0168*/ 	.short	0x0100
        /*016a*/ 	.byte	0x09
	.zero		1


	//   ....[7]....
        /*016c*/ 	.word	0x00000650
        /*0170*/ 	.word	0x000000ff
        /*0174*/ 	.word	0x00000068
        /*0178*/ 	.short	0x0100
        /*017a*/ 	.byte	0x09
	.zero		1


	//   ....[8]....
        /*017c*/ 	.word	0x00000660
        /*0180*/ 	.word	0x000000ff
        /*0184*/ 	.word	0x00000020
        /*0188*/ 	.short	0x0100
        /*018a*/ 	.byte	0x09
	.zero		1


	//   ....[9]....
        /*018c*/ 	.word	0x00000670
        /*0190*/ 	.word	0x000000ff
        /*0194*/ 	.word	0x00000070
        /*0198*/ 	.short	0x0100
        /*019a*/ 	.byte	0x09
	.zero		1


	//   ....[10]....
        /*019c*/ 	.word	0x00000680
        /*01a0*/ 	.word	0x000000ff
        /*01a4*/ 	.word	0x00000028
        /*01a8*/ 	.short	0x0100
        /*01aa*/ 	.byte	0x09
	.zero		1


	//   ....[11]....
        /*01ac*/ 	.word	0x00000690
        /*01b0*/ 	.word	0x000000ff
        /*01b4*/ 	.word	0x00000078
        /*01b8*/ 	.short	0x0100
        /*01ba*/ 	.byte	0x09
	.zero		1


	//   ....[12]....
        /*01bc*/ 	.word	0x000006a0
        /*01c0*/ 	.word	0x000000ff
        /*01c4*/ 	.word	0x00000030
        /*01c8*/ 	.short	0x0100
        /*01ca*/ 	.byte	0x09
	.zero		1


	//   ....[13]....
        /*01cc*/ 	.word	0x000006b0
        /*01d0*/ 	.word	0x000000ff
        /*01d4*/ 	.word	0x00000080
        /*01d8*/ 	.short	0x0100
        /*01da*/ 	.byte	0x09
	.zero		1


	//   ....[14]....
        /*01dc*/ 	.word	0x000006c0
        /*01e0*/ 	.word	0x000000ff
        /*01e4*/ 	.word	0x00000038
        /*01e8*/ 	.short	0x0100
        /*01ea*/ 	.byte	0x09
	.zero		1


	//   ....[15]....
        /*01ec*/ 	.word	0x000006d0
        /*01f0*/ 	.word	0x000000ff
        /*01f4*/ 	.word	0x00000088
        /*01f8*/ 	.short	0x0100
        /*01fa*/ 	.byte	0x09
	.zero		1


	//   ....[16]....
        /*01fc*/ 	.word	0x000006e0
        /*0200*/ 	.word	0x000000ff
        /*0204*/ 	.word	0x00000040
        /*0208*/ 	.short	0x0100
        /*020a*/ 	.byte	0x09
	.zero		1


	//   ....[17]....
        /*020c*/ 	.word	0x000006f0
        /*0210*/ 	.word	0x000000ff
        /*0214*/ 	.word	0x00000090
        /*0218*/ 	.short	0x0100
        /*021a*/ 	.byte	0x09
	.zero		1


	//   ....[18]....
        /*021c*/ 	.word	0x00000700
        /*0220*/ 	.word	0x000000ff
        /*0224*/ 	.word	0x00000048
        /*0228*/ 	.short	0x0100
        /*022a*/ 	.byte	0x09
	.zero		1


	//   ....[19]....
        /*022c*/ 	.word	0x00000710
        /*0230*/ 	.word	0x000000ff
        /*0234*/ 	.word	0x00000098
        /*0238*/ 	.short	0x0100
        /*023a*/ 	.byte	0x09
	.zero		1


	//   ....[20]....
        /*023c*/ 	.word	0x00000840
        /*0240*/ 	.word	0x000000ff
        /*0244*/ 	.word	0x000000a0
        /*0248*/ 	.short	0x0100
        /*024a*/ 	.byte	0x0a
	.zero		1


	//   ....[21]....
        /*024c*/ 	.word	0x00000850
        /*0250*/ 	.word	0x000000ff
        /*0254*/ 	.word	0x000000b8
        /*0258*/ 	.short	0x0100
        /*025a*/ 	.byte	0x0a
	.zero		1


	//   ....[22]....
        /*025c*/ 	.word	0x00000860
        /*0260*/ 	.word	0x000000ff
        /*0264*/ 	.word	0x000000a8
        /*0268*/ 	.short	0x0100
        /*026a*/ 	.byte	0x0a
	.zero		1


	//   ....[23]....
        /*026c*/ 	.word	0x00000870
        /*0270*/ 	.word	0x000000ff
        /*0274*/ 	.word	0x000000c0
        /*0278*/ 	.short	0x0100
        /*027a*/ 	.byte	0x0a
	.zero		1


	//   ....[24]....
        /*027c*/ 	.word	0x00000880
        /*0280*/ 	.word	0x000000ff
        /*0284*/ 	.word	0x000000b0
        /*0288*/ 	.short	0x0100
        /*028a*/ 	.byte	0x0a
	.zero		1


	//   ....[25]....
        /*028c*/ 	.word	0x00000890
        /*0290*/ 	.word	0x000000ff
        /*0294*/ 	.word	0x000000c8
        /*0298*/ 	.short	0x0100
        /*029a*/ 	.byte	0x0a
	.zero		1


	//   ....[26]....
        /*029c*/ 	.word	0x00000970
        /*02a0*/ 	.word	0x000000ff
        /*02a4*/ 	.word	0x000000d0
        /*02a8*/ 	.short	0x0100
        /*02aa*/ 	.byte	0x09
	.zero		1


	//   ....[27]....
        /*02ac*/ 	.word	0x00000980
        /*02b0*/ 	.word	0x000000ff
        /*02b4*/ 	.word	0x000000d8
        /*02b8*/ 	.short	0x0100
        /*02ba*/ 	.byte	0x09
	.zero		1


	//   ....[28]....
        /*02bc*/ 	.word	0x00000ab0
        /*02c0*/ 	.word	0x000000ff
        /*02c4*/ 	.word	0x000000e0
        /*02c8*/ 	.short	0x0100
        /*02ca*/ 	.byte	0x09
	.zero		1


	//   ....[29]....
        /*02cc*/ 	.word	0x00000ac0
        /*02d0*/ 	.word	0x000000ff
        /*02d4*/ 	.word	0x000000f0
        /*02d8*/ 	.short	0x0100
        /*02da*/ 	.byte	0x09
	.zero		1


	//   ....[30]....
        /*02dc*/ 	.word	0x00000ad0
        /*02e0*/ 	.word	0x000000ff
        /*02e4*/ 	.word	0x000000e8
        /*02e8*/ 	.short	0x0100
        /*02ea*/ 	.byte	0x09
	.zero		1


	//   ....[31]....
        /*02ec*/ 	.word	0x00000ae0
        /*02f0*/ 	.word	0x000000ff
        /*02f4*/ 	.word	0x000000f8
        /*02f8*/ 	.short	0x0100
        /*02fa*/ 	.byte	0x09
	.zero		1


	//   ....[32]....
        /*02fc*/ 	.word	0x00000c00
        /*0300*/ 	.word	0x000000ff
        /*0304*/ 	.word	0x00000100
        /*0308*/ 	.short	0x0100
        /*030a*/ 	.byte	0x0a
	.zero		1


	//   ....[33]....
        /*030c*/ 	.word	0x00000c10
        /*0310*/ 	.word	0x000000ff
        /*0314*/ 	.word	0x00000120
        /*0318*/ 	.short	0x0100
        /*031a*/ 	.byte	0x0a
	.zero		1


	//   ....[34]....
        /*031c*/ 	.word	0x00000c20
        /*0320*/ 	.word	0x000000ff
        /*0324*/ 	.word	0x00000108
        /*0328*/ 	.short	0x0100
        /*032a*/ 	.byte	0x0a
	.zero		1


	//   ....[35]....
        /*032c*/ 	.word	0x00000c30
        /*0330*/ 	.word	0x000000ff
        /*0334*/ 	.word	0x00000128
        /*0338*/ 	.short	0x0100
        /*033a*/ 	.byte	0x0a
	.zero		1


	//   ....[36]....
        /*033c*/ 	.word	0x00000c40
        /*0340*/ 	.word	0x000000ff
        /*0344*/ 	.word	0x00000110
        /*0348*/ 	.short	0x0100
        /*034a*/ 	.byte	0x0a
	.zero		1


	//   ....[37]....
        /*034c*/ 	.word	0x00000c50
        /*0350*/ 	.word	0x000000ff
        /*0354*/ 	.word	0x00000130
        /*0358*/ 	.short	0x0100
        /*035a*/ 	.byte	0x0a
	.zero		1


	//   ....[38]....
        /*035c*/ 	.word	0x00000c60
        /*0360*/ 	.word	0x000000ff
        /*0364*/ 	.word	0x00000118
        /*0368*/ 	.short	0x0100
        /*036a*/ 	.byte	0x0a
	.zero		1


	//   ....[39]....
        /*036c*/ 	.word	0x00000c70
        /*0370*/ 	.word	0x000000ff
        /*0374*/ 	.word	0x00000138
        /*0378*/ 	.short	0x0100
        /*037a*/ 	.byte	0x0a
	.zero		1


	//   ....[40]....
        /*037c*/ 	.word	0x00000d60
        /*0380*/ 	.word	0x000000ff
        /*0384*/ 	.word	0x00000140
        /*0388*/ 	.short	0x0100
        /*038a*/ 	.byte	0x09
	.zero		1


	//   ....[41]....
        /*038c*/ 	.word	0x00000d70
        /*0390*/ 	.word	0x000000ff
        /*0394*/ 	.word	0x00000150
        /*0398*/ 	.short	0x0100
        /*039a*/ 	.byte	0x09
	.zero		1


	//   ....[42]....
        /*039c*/ 	.word	0x00000d80
        /*03a0*/ 	.word	0x000000ff
        /*03a4*/ 	.word	0x00000148
        /*03a8*/ 	.short	0x0100
        /*03aa*/ 	.byte	0x09
	.zero		1


	//   ....[43]....
        /*03ac*/ 	.word	0x00000d90
        /*03b0*/ 	.word	0x000000ff
        /*03b4*/ 	.word	0x00000158
        /*03b8*/ 	.short	0x0100
        /*03ba*/ 	.byte	0x09
	.zero		1


	//   ....[44]....
        /*03bc*/ 	.word	0x00000e80
        /*03c0*/ 	.word	0x000000ff
        /*03c4*/ 	.word	0x00000160
        /*03c8*/ 	.short	0x0100
        /*03ca*/ 	.byte	0x08
	.zero		1


	//   ....[45]....
        /*03cc*/ 	.word	0x00001870
        /*03d0*/ 	.word	0x00000002
        /*03d4*/ 	.word	0x00000150
        /*03d8*/ 	.short	0x010a
        /*03da*/ 	.byte	0xff
	.zero		1


	//   ....[46]....
        /*03dc*/ 	.word	0x000018a0
        /*03e0*/ 	.word	0x00000002
        /*03e4*/ 	.word	0x00000140
        /*03e8*/ 	.short	0x0101
        /*03ea*/ 	.byte	0xff
	.zero		1


	//   ....[47]....
        /*03ec*/ 	.word	0x00001970
        /*03f0*/ 	.word	0x000000ff
        /*03f4*/ 	.word	0x00000050
        /*03f8*/ 	.short	0x010a
        /*03fa*/ 	.byte	0x08
	.zero		1


	//   ....[48]....
        /*03fc*/ 	.word	0x00001a70
        /*0400*/ 	.word	0x000000ff
        /*0404*/ 	.word	0x00000050
        /*0408*/ 	.short	0x010a
        /*040a*/ 	.byte	0x21
	.zero		1


	//   ....[49]....
        /*040c*/ 	.word	0x00001c20
        /*0410*/ 	.word	0x000000ff
        /*0414*/ 	.word	0x00000050
        /*0418*/ 	.short	0x010a
        /*041a*/ 	.byte	0x08
	.zero		1


	//   ....[50]....
        /*041c*/ 	.word	0x00001d40
        /*0420*/ 	.word	0x000000ff
        /*0424*/ 	.word	0x000000d8
        /*0428*/ 	.short	0x0101
        /*042a*/ 	.byte	0x05
	.zero		1


	//   ....[51]....
        /*042c*/ 	.word	0x00001d50
        /*0430*/ 	.word	0x000000ff
        /*0434*/ 	.word	0x00000050
        /*0438*/ 	.short	0x010a
        /*043a*/ 	.byte	0x08
	.zero		1


	//   ....[52]....
        /*043c*/ 	.word	0x00001dd0
        /*0440*/ 	.word	0x000000ff
        /*0444*/ 	.word	0x00000050
        /*0448*/ 	.short	0x010a
        /*044a*/ 	.byte	0x11
	.zero		1


	//   ....[53]....
        /*044c*/ 	.word	0x00001f60
        /*0450*/ 	.word	0x000000ff
        /*0454*/ 	.word	0x00000050
        /*0458*/ 	.short	0x010a
        /*045a*/ 	.byte	0x08
	.zero		1


	//   ....[54]....
        /*045c*/ 	.word	0x000020b0
        /*0460*/ 	.word	0x00000002
        /*0464*/ 	.word	0x000000e0
        /*0468*/ 	.short	0x010a
        /*046a*/ 	.byte	0xff
	.zero		1


	//   ....[55]....
        /*046c*/ 	.word	0x00002170
        /*0470*/ 	.word	0x00000002
        /*0474*/ 	.word	0x00000000
        /*0478*/ 	.short	0x0101
        /*047a*/ 	.byte	0xff
	.zero		1


	//   ....[56]....
        /*047c*/ 	.word	0x000026d0
        /*0480*/ 	.word	0x000000ff
        /*0484*/ 	.word	0x00000000
        /*0488*/ 	.short	0x010a
        /*048a*/ 	.byte	0x04
	.zero		1


	//   ....[57]....
        /*048c*/ 	.word	0x00002760
        /*0490*/ 	.word	0x000000ff
        /*0494*/ 	.word	0x00000000
        /*0498*/ 	.short	0x010a
        /*049a*/ 	.byte	0x04
	.zero		1


	//   ....[58]....
        /*049c*/ 	.word	0x000027f0
        /*04a0*/ 	.word	0x000000ff
        /*04a4*/ 	.word	0x00000000
        /*04a8*/ 	.short	0x010a
        /*04aa*/ 	.byte	0x04
	.zero		1


	//   ....[59]....
        /*04ac*/ 	.word	0x00002880
        /*04b0*/ 	.word	0x000000ff
        /*04b4*/ 	.word	0x00000000
        /*04b8*/ 	.short	0x010a
        /*04ba*/ 	.byte	0x04
	.zero		1


	//   ....[60]....
        /*04bc*/ 	.word	0x00002910
        /*04c0*/ 	.word	0x000000ff
        /*04c4*/ 	.word	0x00000000
        /*04c8*/ 	.short	0x010a
        /*04ca*/ 	.byte	0x04
	.zero		1


	//   ....[61]....
        /*04cc*/ 	.word	0x000029a0
        /*04d0*/ 	.word	0x000000ff
        /*04d4*/ 	.word	0x00000000
        /*04d8*/ 	.short	0x010a
        /*04da*/ 	.byte	0x04
	.zero		1


	//   ....[62]....
        /*04dc*/ 	.word	0x00002a30
        /*04e0*/ 	.word	0x000000ff
        /*04e4*/ 	.word	0x00000000
        /*04e8*/ 	.short	0x010a
        /*04ea*/ 	.byte	0x04
	.zero		1


	//   ....[63]....
        /*04ec*/ 	.word	0x00002ac0
        /*04f0*/ 	.word	0x000000ff
        /*04f4*/ 	.word	0x00000000
        /*04f8*/ 	.short	0x010a
        /*04fa*/ 	.byte	0x04
	.zero		1


	//   ....[64]....
        /*04fc*/ 	.word	0x00002b50
        /*0500*/ 	.word	0x000000ff
        /*0504*/ 	.word	0x00000000
        /*0508*/ 	.short	0x010a
        /*050a*/ 	.byte	0x04
	.zero		1


	//   ....[65]....
        /*050c*/ 	.word	0x00002bf0
        /*0510*/ 	.word	0x00000000
        /*0514*/ 	.word	0x00000000
        /*0518*/ 	.short	0x010a
        /*051a*/ 	.byte	0xff
	.zero		1


	//   ....[66]....
        /*051c*/ 	.word	0x00002d20
        /*0520*/ 	.word	0x00000000
        /*0524*/ 	.word	0x00000140
        /*0528*/ 	.short	0x010a
        /*052a*/ 	.byte	0xff
	.zero		1


	//   ....[67]....
        /*052c*/ 	.word	0x00002d90
        /*0530*/ 	.word	0x00000000
        /*0534*/ 	.word	0x00000000
        /*0538*/ 	.short	0x0101
        /*053a*/ 	.byte	0xff
	.zero		1


	//   ....[68]....
        /*053c*/ 	.word	0x00002db0
        /*0540*/ 	.word	0x000000ff
        /*0544*/ 	.word	0x000000f0
        /*0548*/ 	.short	0x010a
        /*054a*/ 	.byte	0x05
	.zero		1


	//   ....[69]....
        /*054c*/ 	.word	0x00002ed0
        /*0550*/ 	.word	0x00000000
        /*0554*/ 	.word	0x000000e0
        /*0558*/ 	.short	0x010a
        /*055a*/ 	.byte	0xff
	.zero		1


	//   ....[70]....
        /*055c*/ 	.word	0x00002fd0
        /*0560*/ 	.word	0x00000000
        /*0564*/ 	.word	0x00000000
        /*0568*/ 	.short	0x0101
        /*056a*/ 	.byte	0xff
	.zero		1


	//   ....[71]....
        /*056c*/ 	.word	0x00003060
        /*0570*/ 	.word	0x000000ff
        /*0574*/ 	.word	0x000000f0
        /*0578*/ 	.short	0x0106
        /*057a*/ 	.byte	0x05
	.zero		1


	//   ....[72]....
        /*057c*/ 	.word	0x00003080
        /*0580*/ 	.word	0x000000ff
        /*0584*/ 	.word	0x000000f0
        /*0588*/ 	.short	0x010a
        /*058a*/ 	.byte	0x05
	.zero		1


	//   ....[73]....
        /*058c*/ 	.word	0x00003110
        /*0590*/ 	.word	0x000000ff
        /*0594*/ 	.word	0x000000f0
        /*0598*/ 	.short	0x0106
        /*059a*/ 	.byte	0x04
	.zero		1


	//   ....[74]....
        /*059c*/ 	.word	0x00003150
        /*05a0*/ 	.word	0x00000000
        /*05a4*/ 	.word	0x000000f0
        /*05a8*/ 	.short	0x010a
        /*05aa*/ 	.byte	0xff
	.zero		1


	//   ....[75]....
        /*05ac*/ 	.word	0x00003390
        /*05b0*/ 	.word	0x000000ff
        /*05b4*/ 	.word	0x00000008
        /*05b8*/ 	.short	0x010a
        /*05ba*/ 	.byte	0x07
	.zero		1


	//   ....[76]....
        /*05bc*/ 	.word	0x000033b0
        /*05c0*/ 	.word	0x000000ff
        /*05c4*/ 	.word	0x00000008
        /*05c8*/ 	.short	0x010a
        /*05ca*/ 	.byte	0x07
	.zero		1


	//   ....[77]....
        /*05cc*/ 	.word	0x00003540
        /*05d0*/ 	.word	0x000000ff
        /*05d4*/ 	.word	0x00000008
        /*05d8*/ 	.short	0x010a
        /*05da*/ 	.byte	0x07
	.zero		1


	//   ....[78]....
        /*05dc*/ 	.word	0x00003560
        /*05e0*/ 	.word	0x000000ff
        /*05e4*/ 	.word	0x00000008
        /*05e8*/ 	.short	0x010a
        /*05ea*/ 	.byte	0x07
	.zero		1


	//   ....[79]....
        /*05ec*/ 	.word	0x00003620
        /*05f0*/ 	.word	0x000000ff
        /*05f4*/ 	.word	0x00000000
        /*05f8*/ 	.short	0x0101
        /*05fa*/ 	.byte	0x04
	.zero		1


	//   ....[80]....
        /*05fc*/ 	.word	0x00003960
        /*0600*/ 	.word	0x00000000
        /*0604*/ 	.word	0x000000e0
        /*0608*/ 	.short	0x010a
        /*060a*/ 	.byte	0xff
	.zero		1


	//   ....[81]....
        /*060c*/ 	.word	0x00003a20
        /*0610*/ 	.word	0x00000000
        /*0614*/ 	.word	0x00000000
        /*0618*/ 	.short	0x0101
        /*061a*/ 	.byte	0xff
	.zero		1


	//   ....[82]....
        /*061c*/ 	.word	0x00003ae0
        /*0620*/ 	.word	0x000000ff
        /*0624*/ 	.word	0x00000000
        /*0628*/ 	.short	0x010a
        /*062a*/ 	.byte	0x08
	.zero		1


	//   ....[83]....
        /*062c*/ 	.word	0x00003af0
        /*0630*/ 	.word	0x000000ff
        /*0634*/ 	.word	0x00000120
        /*0638*/ 	.short	0x010a
        /*063a*/ 	.byte	0x09
	.zero		1


	//   ....[84]....
        /*063c*/ 	.word	0x00003ba0
        /*0640*/ 	.word	0x000000ff
        /*0644*/ 	.word	0x00000000
        /*0648*/ 	.short	0x010a
        /*064a*/ 	.byte	0x08
	.zero		1


	//   ....[85]....
        /*064c*/ 	.word	0x00003cd0
        /*0650*/ 	.word	0x000000ff
        /*0654*/ 	.word	0x00000000
        /*0658*/ 	.short	0x010a
        /*065a*/ 	.byte	0x1e
	.zero		1


	//   ....[86]....
        /*065c*/ 	.word	0x00003fd0
        /*0660*/ 	.word	0x000000ff
        /*0664*/ 	.word	0x00000000
        /*0668*/ 	.short	0x010a
        /*066a*/ 	.byte	0x08
	.zero		1


	//   ....[87]....
        /*066c*/ 	.word	0x00004060
        /*0670*/ 	.word	0x000000ff
        /*0674*/ 	.word	0x00000000
        /*0678*/ 	.short	0x010a
        /*067a*/ 	.byte	0x08
	.zero		1


	//   ....[88]....
        /*067c*/ 	.word	0x000040f0
        /*0680*/ 	.word	0x000000ff
        /*0684*/ 	.word	0x00000000
        /*0688*/ 	.short	0x010a
        /*068a*/ 	.byte	0x08
	.zero		1


	//   ....[89]....
        /*068c*/ 	.word	0x00004190
        /*0690*/ 	.word	0x00000000
        /*0694*/ 	.word	0x00000000
        /*0698*/ 	.short	0x010a
        /*069a*/ 	.byte	0xff
	.zero		1


	//   ....[90]....
        /*069c*/ 	.word	0x000041d0
        /*06a0*/ 	.word	0x00000000
        /*06a4*/ 	.word	0x00000000
        /*06a8*/ 	.short	0x010a
        /*06aa*/ 	.byte	0xff
	.zero		1


	//   ....[91]....
        /*06ac*/ 	.word	0x00004240
        /*06b0*/ 	.word	0x000000ff
        /*06b4*/ 	.word	0x00000000
        /*06b8*/ 	.short	0x0101
        /*06ba*/ 	.byte	0x06
	.zero		1


	//   ....[92]....
        /*06bc*/ 	.word	0x00004280
        /*06c0*/ 	.word	0x000000ff
        /*06c4*/ 	.word	0x00000160
        /*06c8*/ 	.short	0x010a
        /*06ca*/ 	.byte	0x07
	.zero		1


	//   ....[93]....
        /*06cc*/ 	.word	0x000042d0
        /*06d0*/ 	.word	0x000000ff
        /*06d4*/ 	.word	0x00000000
        /*06d8*/ 	.short	0x0101
        /*06da*/ 	.byte	0x06
	.zero		1


	//   ....[94]....
        /*06dc*/ 	.word	0x000046e0
        /*06e0*/ 	.word	0x00000000
        /*06e4*/ 	.word	0x000000e0
        /*06e8*/ 	.short	0x010a
        /*06ea*/ 	.byte	0xff
	.zero		1


	//   ....[95]....
        /*06ec*/ 	.word	0x000047a0
        /*06f0*/ 	.word	0x00000000
        /*06f4*/ 	.word	0x00000000
        /*06f8*/ 	.short	0x0101
        /*06fa*/ 	.byte	0xff
	.zero		1


	//   ....[96]....
        /*06fc*/ 	.word	0x00004ac0
        /*0700*/ 	.word	0x000000ff
        /*0704*/ 	.word	0x000000d8
        /*0708*/ 	.short	0x010a
        /*070a*/ 	.byte	0x05
	.zero		1


	//   ....[97]....
        /*070c*/ 	.word	0x00004ce0
        /*0710*/ 	.word	0x000000ff
        /*0714*/ 	.word	0x000000b8
        /*0718*/ 	.short	0x010a
        /*071a*/ 	.byte	0x10
	.zero		1


	//   ....[98]....
        /*071c*/ 	.word	0x00004ee0
        /*0720*/ 	.word	0x000000ff
        /*0724*/ 	.word	0x000000a0
        /*0728*/ 	.short	0x010b
        /*072a*/ 	.byte	0x10
	.zero		1


	//   ....[99]....
        /*072c*/ 	.word	0x00004f30
        /*0730*/ 	.word	0x000000ff
        /*0734*/ 	.word	0x00000000
        /*0738*/ 	.short	0x0101
        /*073a*/ 	.byte	0x11
	.zero		1


	//   ....[100]....
        /*073c*/ 	.word	0x00004f70
        /*0740*/ 	.word	0x000000ff
        /*0744*/ 	.word	0x000000b8
        /*0748*/ 	.short	0x010a
        /*074a*/ 	.byte	0x0e
	.zero		1


	//   ....[101]....
        /*074c*/ 	.word	0x000051b0
        /*0750*/ 	.word	0x000000ff
        /*0754*/ 	.word	0x000000a0
        /*0758*/ 	.short	0x010b
        /*075a*/ 	.byte	0x0e
	.zero		1


	//   ....[102]....
        /*075c*/ 	.word	0x00005220
        /*0760*/ 	.word	0x000000ff
        /*0764*/ 	.word	0x00000000
        /*0768*/ 	.short	0x0101
        /*076a*/ 	.byte	0x10
	.zero		1


	//   ....[103]....
        /*076c*/ 	.word	0x00005270
        /*0770*/ 	.word	0x000000ff
        /*0774*/ 	.word	0x00000000
        /*0778*/ 	.short	0x010a
        /*077a*/ 	.byte	0x04
	.zero		1


	//   ....[104]....
        /*077c*/ 	.word	0x00005300
        /*0780*/ 	.word	0x000000ff
        /*0784*/ 	.word	0x00000000
        /*0788*/ 	.short	0x010a
        /*078a*/ 	.byte	0x04
	.zero		1


	//   ....[105]....
        /*078c*/ 	.word	0x000053a0
        /*0790*/ 	.word	0x00000000
        /*0794*/ 	.word	0x00000000
        /*0798*/ 	.short	0x010a
        /*079a*/ 	.byte	0xff
	.zero		1


	//   ....[106]....
        /*079c*/ 	.word	0x00005640
        /*07a0*/ 	.word	0x00000000
        /*07a4*/ 	.word	0x000000e0
        /*07a8*/ 	.short	0x010a
        /*07aa*/ 	.byte	0xff
	.zero		1


	//   ....[107]....
        /*07ac*/ 	.word	0x00005700
        /*07b0*/ 	.word	0x00000000
        /*07b4*/ 	.word	0x00000000
        /*07b8*/ 	.short	0x0101
        /*07ba*/ 	.byte	0xff
	.zero		1


	//   ....[108]....
        /*07bc*/ 	.word	0x00006230
        /*07c0*/ 	.word	0x00000002
        /*07c4*/ 	.word	0x000000a0
        /*07c8*/ 	.short	0x010a
        /*07ca*/ 	.byte	0xff
	.zero		1


	//   ....[109]....
        /*07cc*/ 	.word	0x00006290
        /*07d0*/ 	.word	0x00000010
        /*07d4*/ 	.word	0x00000100
        /*07d8*/ 	.short	0x010a
        /*07da*/ 	.byte	0xff
	.zero		1


	//   ....[110]....
        /*07dc*/ 	.word	0x00006480
        /*07e0*/ 	.word	0x00000002
        /*07e4*/ 	.word	0x000000a0
        /*07e8*/ 	.short	0x010a
        /*07ea*/ 	.byte	0xff
	.zero		1


	//   ....[111]....
        /*07ec*/ 	.word	0x00006640
        /*07f0*/ 	.word	0x00000083
        /*07f4*/ 	.word	0x00000100
        /*07f8*/ 	.short	0x010a
        /*07fa*/ 	.byte	0xff
	.zero		1


	//   ....[112]....
        /*07fc*/ 	.word	0x00006860
        /*0800*/ 	.word	0x00000083
        /*0804*/ 	.word	0x00000000
        /*0808*/ 	.short	0x0101
        /*080a*/ 	.byte	0xff
	.zero		1


	//   ....[113]....
        /*080c*/ 	.word	0x0000a310
        /*0810*/ 	.word	0x00000000
        /*0814*/ 	.word	0x00000000
        /*0818*/ 	.short	0x0101
        /*081a*/ 	.byte	0xff
	.zero		1


	//   ....[114]....
        /*081c*/ 	.word	0x0000a3d0
        /*0820*/ 	.word	0x00000002
        /*0824*/ 	.word	0x000000a0
        /*0828*/ 	.short	0x010a
        /*082a*/ 	.byte	0xff
	.zero		1


	//   ....[115]....
        /*082c*/ 	.word	0x0000a650
        /*0830*/ 	.word	0x00000000
        /*0834*/ 	.word	0x00000000
        /*0838*/ 	.short	0x0101
        /*083a*/ 	.byte	0xff
	.zero		1


	//   ....[116]....
        /*083c*/ 	.word	0x0000a670
        /*0840*/ 	.word	0x00000002
        /*0844*/ 	.word	0x00000150
        /*0848*/ 	.short	0x010a
        /*084a*/ 	.byte	0xff
	.zero		1


	//   ....[117]....
        /*084c*/ 	.word	0x0000a6d0
        /*0850*/ 	.word	0x00000002
        /*0854*/ 	.word	0x00000050
        /*0858*/ 	.short	0x010a
        /*085a*/ 	.byte	0xff
	.zero		1


	//   ....[118]....
        /*085c*/ 	.word	0x0000a730
        /*0860*/ 	.word	0x00000002
        /*0864*/ 	.word	0x00000050
        /*0868*/ 	.short	0x010a
        /*086a*/ 	.byte	0xff
	.zero		1


	//   ....[119]....
        /*086c*/ 	.word	0x0000a780
        /*0870*/ 	.word	0x00000002
        /*0874*/ 	.word	0x000000e0
        /*0878*/ 	.short	0x010a
        /*087a*/ 	.byte	0xff
	.zero		1


	//   ....[120]....
        /*087c*/ 	.word	0x0000a7e0
        /*0880*/ 	.word	0x00000000
        /*0884*/ 	.word	0x00000000
        /*0888*/ 	.short	0x010a
        /*088a*/ 	.byte	0xff
	.zero		1


	//   ....[121]....
        /*088c*/ 	.word	0x0000a840
        /*0890*/ 	.word	0x00000000
        /*0894*/ 	.word	0x00000000
        /*0898*/ 	.short	0x010a
        /*089a*/ 	.byte	0xff
	.zero		1


	//   ....[122]....
        /*089c*/ 	.word	0x0000a8a0
        /*08a0*/ 	.word	0x00000000
        /*08a4*/ 	.word	0x00000000
        /*08a8*/ 	.short	0x010a
        /*08aa*/ 	.byte	0xff
	.zero		1


	//   ....[123]....
        /*08ac*/ 	.word	0x0000a900
        /*08b0*/ 	.word	0x00000000
        /*08b4*/ 	.word	0x00000000
        /*08b8*/ 	.short	0x010a
        /*08ba*/ 	.byte	0xff
	.zero		1


	//   ....[124]....
        /*08bc*/ 	.word	0x0000a960
        /*08c0*/ 	.word	0x00000000
        /*08c4*/ 	.word	0x00000000
        /*08c8*/ 	.short	0x010a
        /*08ca*/ 	.byte	0xff
	.zero		1


	//   ....[125]....
        /*08cc*/ 	.word	0x0000a9c0
        /*08d0*/ 	.word	0x00000000
        /*08d4*/ 	.word	0x00000000
        /*08d8*/ 	.short	0x010a
        /*08da*/ 	.byte	0xff
	.zero		1


	//   ....[126]....
        /*08dc*/ 	.word	0x0000aa20
        /*08e0*/ 	.word	0x00000000
        /*08e4*/ 	.word	0x00000000
        /*08e8*/ 	.short	0x010a
        /*08ea*/ 	.byte	0xff
	.zero		1


	//   ....[127]....
        /*08ec*/ 	.word	0x0000aa80
        /*08f0*/ 	.word	0x00000000
        /*08f4*/ 	.word	0x00000000
        /*08f8*/ 	.short	0x010a
        /*08fa*/ 	.byte	0xff
	.zero		1


	//   ....[128]....
        /*08fc*/ 	.word	0x0000aae0
        /*0900*/ 	.word	0x00000000
        /*0904*/ 	.word	0x00000000
        /*0908*/ 	.short	0x010a
        /*090a*/ 	.byte	0xff
	.zero		1


	//   ....[129]....
        /*090c*/ 	.word	0x0000ab30
        /*0910*/ 	.word	0x00000000
        /*0914*/ 	.word	0x00000140
        /*0918*/ 	.short	0x010a
        /*091a*/ 	.byte	0xff
	.zero		1


	//   ....[130]....
        /*091c*/ 	.word	0x0000ab90
        /*0920*/ 	.word	0x00000000
        /*0924*/ 	.word	0x000000f0
        /*0928*/ 	.short	0x010a
        /*092a*/ 	.byte	0xff
	.zero		1


	//   ....[131]....
        /*092c*/ 	.word	0x0000abe0
        /*0930*/ 	.word	0x00000000
        /*0934*/ 	.word	0x000000e0
        /*0938*/ 	.short	0x010a
        /*093a*/ 	.byte	0xff
	.zero		1


	//   ....[132]....
        /*093c*/ 	.word	0x0000ac40
        /*0940*/ 	.word	0x00000000
        /*0944*/ 	.word	0x000000f0
        /*0948*/ 	.short	0x010a
        /*094a*/ 	.byte	0xff
	.zero		1


	//   ....[133]....
        /*094c*/ 	.word	0x0000aca0
        /*0950*/ 	.word	0x00000004
        /*0954*/ 	.word	0x00000008
        /*0958*/ 	.short	0x010a
        /*095a*/ 	.byte	0xff
	.zero		1


	//   ....[134]....
        /*095c*/ 	.word	0x0000ad80
        /*0960*/ 	.word	0x00000002
        /*0964*/ 	.word	0x00000008
        /*0968*/ 	.short	0x010a
        /*096a*/ 	.byte	0xff
	.zero		1


	//   ....[135]....
        /*096c*/ 	.word	0x0000add0
        /*0970*/ 	.word	0x00000000
        /*0974*/ 	.word	0x000000e0
        /*0978*/ 	.short	0x010a
        /*097a*/ 	.byte	0xff
	.zero		1


	//   ....[136]....
        /*097c*/ 	.word	0x0000ae30
        /*0980*/ 	.word	0x00000000
        /*0984*/ 	.word	0x00000120
        /*0988*/ 	.short	0x010a
        /*098a*/ 	.byte	0xff
	.zero		1


	//   ....[137]....
        /*098c*/ 	.word	0x0000ae90
        /*0990*/ 	.word	0x00000000
        /*0994*/ 	.word	0x00000000
        /*0998*/ 	.short	0x010a
        /*099a*/ 	.byte	0xff
	.zero		1


	//   ....[138]....
        /*099c*/ 	.word	0x0000aef0
        /*09a0*/ 	.word	0x00000000
        /*09a4*/ 	.word	0x00000000
        /*09a8*/ 	.short	0x010a
        /*09aa*/ 	.byte	0xff
	.zero		1


	//   ....[139]....
        /*09ac*/ 	.word	0x0000af50
        /*09b0*/ 	.word	0x00000000
        /*09b4*/ 	.word	0x00000000
        /*09b8*/ 	.short	0x010a
        /*09ba*/ 	.byte	0xff
	.zero		1


	//   ....[140]....
        /*09bc*/ 	.word	0x0000afb0
        /*09c0*/ 	.word	0x00000000
        /*09c4*/ 	.word	0x00000000
        /*09c8*/ 	.short	0x010a
        /*09ca*/ 	.byte	0xff
	.zero		1


	//   ....[141]....
        /*09cc*/ 	.word	0x0000b010
        /*09d0*/ 	.word	0x00000000
        /*09d4*/ 	.word	0x00000160
        /*09d8*/ 	.short	0x010a
        /*09da*/ 	.byte	0xff
	.zero		1


	//   ....[142]....
        /*09dc*/ 	.word	0x0000b060
        /*09e0*/ 	.word	0x00000000
        /*09e4*/ 	.word	0x000000e0
        /*09e8*/ 	.short	0x010a
        /*09ea*/ 	.byte	0xff
	.zero		1


	//   ....[143]....
        /*09ec*/ 	.word	0x0000b0c0
        /*09f0*/ 	.word	0x00000000
        /*09f4*/ 	.word	0x000000d8
        /*09f8*/ 	.short	0x010a
        /*09fa*/ 	.byte	0xff
	.zero		1


	//   ....[144]....
        /*09fc*/ 	.word	0x0000b120
        /*0a00*/ 	.word	0x00000000
        /*0a04*/ 	.word	0x000000b8
        /*0a08*/ 	.short	0x010a
        /*0a0a*/ 	.byte	0xff
	.zero		1


	//   ....[145]....
        /*0a0c*/ 	.word	0x0000b180
        /*0a10*/ 	.word	0x00000000
        /*0a14*/ 	.word	0x000000b8
        /*0a18*/ 	.short	0x010a
        /*0a1a*/ 	.byte	0xff
	.zero		1


	//   ....[146]....
        /*0a1c*/ 	.word	0x0000b1e0
        /*0a20*/ 	.word	0x00000000
        /*0a24*/ 	.word	0x00000000
        /*0a28*/ 	.short	0x010a
        /*0a2a*/ 	.byte	0xff
	.zero		1


	//   ....[147]....
        /*0a2c*/ 	.word	0x0000b240
        /*0a30*/ 	.word	0x00000000
        /*0a34*/ 	.word	0x00000000
        /*0a38*/ 	.short	0x010a
        /*0a3a*/ 	.byte	0xff
	.zero		1


	//   ....[148]....
        /*0a3c*/ 	.word	0x0000b290
        /*0a40*/ 	.word	0x00000000
        /*0a44*/ 	.word	0x000000e0
        /*0a48*/ 	.short	0x010a
        /*0a4a*/ 	.byte	0xff
	.zero		1


	//   ....[149]....
        /*0a4c*/ 	.word	0x0000b2e0
        /*0a50*/ 	.word	0x00000002
        /*0a54*/ 	.word	0x000000a0
        /*0a58*/ 	.short	0x010a
        /*0a5a*/ 	.byte	0xff
	.zero		1


	//   ....[150]....
        /*0a5c*/ 	.word	0x0000b330
        /*0a60*/ 	.word	0x00000083
        /*0a64*/ 	.word	0x00000100
        /*0a68*/ 	.short	0x010a
        /*0a6a*/ 	.byte	0xff
	.zero		1


	//----- nvinfo : EIATTR_NUM_MBARRIERS
	.align		4
.L_49:
        /*0a6c*/ 	.byte	0x03, 0x38
        /*0a6e*/ 	.short	0x002d


	//----- nvinfo : EIATTR_EXIT_INSTR_OFFSETS
	.align		4
        /*0a70*/ 	.byte	0x04, 0x1c
        /*0a72*/ 	.short	(.L_51 - .L_50)


	//   ....[0]....
.L_50:
        /*0a74*/ 	.word	0x00002c20


	//   ....[1]....
        /*0a78*/ 	.word	0x00003120


	//   ....[2]....
        /*0a7c*/ 	.word	0x00003180


	//   ....[3]....
        /*0a80*/ 	.word	0x00004500


	//   ....[4]....
        /*0a84*/ 	.word	0x000053d0


	//   ....[5]....
        /*0a88*/ 	.word	0x00005410


	//   ....[6]....
        /*0a8c*/ 	.word	0x0000a540


	//   ....[7]....
        /*0a90*/ 	.word	0x0000a5c0


	//   ....[8]....
        /*0a94*/ 	.word	0x0000a5f0


	//   ....[9]....
        /*0a98*/ 	.word	0x0000a660


	//----- nvinfo : EIATTR_MAX_THREADS
	.align		4
.L_51:
        /*0a9c*/ 	.byte	0x04, 0x05
        /*0a9e*/ 	.short	(.L_53 - .L_52)
.L_52:
        /*0aa0*/ 	.word	0x00000100
        /*0aa4*/ 	.word	0x00000001
        /*0aa8*/ 	.word	0x00000001


	//----- nvinfo : EIATTR_CRS_STACK_SIZE
	.align		4
.L_53:
        /*0aac*/ 	.byte	0x04, 0x1e
        /*0aae*/ 	.short	(.L_55 - .L_54)
.L_54:
        /*0ab0*/ 	.word	0x00000000


	//----- nvinfo : EIATTR_CBANK_PARAM_SIZE
	.align		4
.L_55:
        /*0ab4*/ 	.byte	0x03, 0x19
        /*0ab6*/ 	.short	0x0800


	//----- nvinfo : EIATTR_PARAM_CBANK
	.align		4
        /*0ab8*/ 	.byte	0x04, 0x0a
        /*0aba*/ 	.short	(.L_57 - .L_56)
	.align		4
.L_56:
        /*0abc*/ 	.word	index@(.nv.constant0._ZN7cutlass13device_kernelINS_4gemm6kernel13GemmUniversalIN4cute5tupleIJiiiiEEENS1_10collective13CollectiveMmaINS1_35MainloopSm100TmaUmmaWarpSpecializedILi10ELi2ELi4ENS5_IJNS4_1CILi2EEENSA_ILi1EEESC_EEEEENS5_IJNSA_ILi256EEENSA_ILi64EEESG_EEENS_6half_tENS5_IJlSC_lEEESI_SJ_NS4_8TiledMMAINS4_8MMA_AtomIJNS4_26SM100_MMA_F16BF16_2x1SM_SSISI_SI_fLi256ELi64ELNS4_4UMMA5MajorE0ELSO_0ELNSN_7ScaleInE0ELSP_0EEEEEENS4_6LayoutINS5_IJSC_SC_SC_EEENS5_IJNSA_ILi0EEESU_SU_EEEEENS5_IJNS4_10UnderscoreESX_SX_EEEEENS4_18SM100_TMA_2SM_LOADENS4_14ComposedLayoutINS4_7SwizzleILi3ELi4ELi3EEENS4_18smem_ptr_flag_bitsILi16EEENSS_INS5_IJNSA_ILi8EEESG_EEENS5_IJSG_SC_EEEEEEEvNS4_8identityES10_S1A_vS1B_EENS_8epilogue10collective18CollectiveEpilogueINS1D_23Sm100TmaWarpSpecializedILi3ELi2ELi32ELb1ELb0EEEJNS5_IJNSA_ILi128EEESG_SG_EEENS5_IJNSS_IS1I_SC_EENSS_INSA_ILi32EEESC_EEEEESI_SJ_SI_SJ_NS1D_6fusion15FusionCallbacksIS1H_NS1O_13LinCombEltActINS1D_6thread7SigmoidESI_fSI_fLNS_15FloatRoundStyleE2EEES1J_S1N_JEEENS4_5SM1004TMEM4LOAD26SM100_TMEM_LOAD_32dp32b32xENS4_13SM90_TMA_LOADENS11_INS12_ILi2ELi4ELi3EEES15_NSS_INS5_IJS16_S1L_EEENS5_IJS1L_SC_EEEEEEENS4_39AutoVectorizingCopyWithAssumedAlignmentILi128EEENS4_14SM90_TMA_STOREES25_S27_S27_EEEvvEEEEvNT_6ParamsE)
        /*0ac0*/ 	.short	0x0380
        /*0ac2*/ 	.short	0x0800


	//----- nvinfo : EIATTR_SW_WAR
	.align		4
.L_57:
        /*0ac4*/ 	.byte	0x04, 0x36
        /*0ac6*/ 	.short	(.L_59 - .L_58)
.L_58:
        /*0ac8*/ 	.word	0x00000008
.L_59:


//--------------------- .nv.callgraph             --------------------------
	.section	.nv.callgraph,"",@"SHT_CUDA_CALLGRAPH"
	.align	4
	.sectionentsize	8
	.align		4
        /*0000*/ 	.word	0x00000000
	.align		4
        /*0004*/ 	.word	0xffffffff
	.align		4
        /*0008*/ 	.word	index@(_ZN7cutlass13device_kernelINS_4gemm6kernel13GemmUniversalIN4cute5tupleIJiiiiEEENS1_10collective13CollectiveMmaINS1_35MainloopSm100TmaUmmaWarpSpecializedILi10ELi2ELi4ENS5_IJNS4_1CILi2EEENSA_ILi1EEESC_EEEEENS5_IJNSA_ILi256EEENSA_ILi64EEESG_EEENS_6half_tENS5_IJlSC_lEEESI_SJ_NS4_8TiledMMAINS4_8MMA_AtomIJNS4_26SM100_MMA_F16BF16_2x1SM_SSISI_SI_fLi256ELi64ELNS4_4UMMA5MajorE0ELSO_0ELNSN_7ScaleInE0ELSP_0EEEEEENS4_6LayoutINS5_IJSC_SC_SC_EEENS5_IJNSA_ILi0EEESU_SU_EEEEENS5_IJNS4_10UnderscoreESX_SX_EEEEENS4_18SM100_TMA_2SM_LOADENS4_14ComposedLayoutINS4_7SwizzleILi3ELi4ELi3EEENS4_18smem_ptr_flag_bitsILi16EEENSS_INS5_IJNSA_ILi8EEESG_EEENS5_IJSG_SC_EEEEEEEvNS4_8identityES10_S1A_vS1B_EENS_8epilogue10collective18CollectiveEpilogueINS1D_23Sm100TmaWarpSpecializedILi3ELi2ELi32ELb1ELb0EEEJNS5_IJNSA_ILi128EEESG_SG_EEENS5_IJNSS_IS1I_SC_EENSS_INSA_ILi32EEESC_EEEEESI_SJ_SI_SJ_NS1D_6fusion15FusionCallbacksIS1H_NS1O_13LinCombEltActINS1D_6thread7SigmoidESI_fSI_fLNS_15FloatRoundStyleE2EEES1J_S1N_JEEENS4_5SM1004TMEM4LOAD26SM100_TMEM_LOAD_32dp32b32xENS4_13SM90_TMA_LOADENS11_INS12_ILi2ELi4ELi3EEES15_NSS_INS5_IJS16_S1L_EEENS5_IJS1L_SC_EEEEEEENS4_39AutoVectorizingCopyWithAssumedAlignmentILi128EEENS4_14SM90_TMA_STOREES25_S27_S27_EEEvvEEEEvNT_6ParamsE)
	.align		4
        /*000c*/ 	.word	index@(__assertfail)
	.align		4
        /*0010*/ 	.word	0x00000000
	.align		4
        /*0014*/ 	.word	0xfffffffe
	.align		4
        /*0018*/ 	.word	0x00000000
	.align		4
        /*001c*/ 	.word	0xfffffffd
	.align		4
        /*0020*/ 	.word	0x00000000
	.align		4
        /*0024*/ 	.word	0xfffffffc


//--------------------- .nv.constant4             --------------------------
	.section	.nv.constant4,"a",@progbits
	.align	8
	.align		8
.nv.constant4:
        /*0000*/ 	.dword	__assertfail
	.align		8
        /*0008*/ 	.dword	__unnamed_1
	.align		8
        /*0010*/ 	.dword	__unnamed_2
	.align		8
        /*0018*/ 	.dword	_ZN39_INTERNAL_d8663ed8_4_k_cu_9a31bd1b_27764cuda3std3__45__cpo5beginE
	.align		8
        /*0020*/ 	.dword	_ZN39_INTERNAL_d8663ed8_4_k_cu_9a31bd1b_27764cuda3std3__45__cpo3endE
	.align		8
        /*0028*/ 	.dword	_ZN39_INTERNAL_d8663ed8_4_k_cu_9a31bd1b_27764cuda3std3__45__cpo6cbeginE
	.align		8
        /*0030*/ 	.dword	_ZN39_INTERNAL_d8663ed8_4_k_cu_9a31bd1b_27764cuda3std3__45__cpo4cendE
	.align		8
        /*0038*/ 	.dword	_ZN39_INTERNAL_d8663ed8_4_k_cu_9a31bd1b_27764cuda3std3__441_GLOBAL__N__d8663ed8_4_k_cu_9a31bd1b_27766ignoreE
	.align		8
        /*0040*/ 	.dword	_ZN39_INTERNAL_d8663ed8_4_k_cu_9a31bd1b_27764cuda3std3__419piecewise_constructE
	.align		8
        /*0048*/ 	.dword	_ZN39_INTERNAL_d8663ed8_4_k_cu_9a31bd1b_27764cuda3std3__48in_placeE
	.align		8
        /*0050*/ 	.dword	_ZN39_INTERNAL_d8663ed8_4_k_cu_9a31bd1b_27764cuda3std6ranges3__45__cpo4swapE
	.align		8
        /*0058*/ 	.dword	_ZN39_INTERNAL_d8663ed8_4_k_cu_9a31bd1b_27764cuda3std6ranges3__45__cpo9iter_moveE
	.align		8
        /*0060*/ 	.dword	_ZN39_INTERNAL_d8663ed8_4_k_cu_9a31bd1b_27764cute7productE
	.align		8
        /*0068*/ 	.dword	_ZN39_INTERNAL_d8663ed8_4_k_cu_9a31bd1b_27764cute1_E
	.align		8
        /*0070*/ 	.dword	$str$25
	.align		8
        /*0078*/ 	.dword	$str$26
	.align		8
        /*0080*/ 	.dword	$str$27
	.align		8
        /*0088*/ 	.dword	$str$28


//--------------------- .text._ZN7cutlass13device_kernelINS_4gemm6kernel13GemmUniversalIN4cute5tupleIJiiiiEEENS1_10collective13CollectiveMmaINS1_35MainloopSm100TmaUmmaWarpSpecializedILi10ELi2ELi4ENS5_IJNS4_1CILi2EEENSA_ILi1EEESC_EEEEENS5_IJNSA_ILi256EEENSA_ILi64EEESG_EEENS_6half_tENS5_IJlSC_lEEESI_SJ_NS4_8TiledMMAINS4_8MMA_AtomIJNS4_26SM100_MMA_F16BF16_2x1SM_SSISI_SI_fLi256ELi64ELNS4_4UMMA5MajorE0ELSO_0ELNSN_7ScaleInE0ELSP_0EEEEEENS4_6LayoutINS5_IJSC_SC_SC_EEENS5_IJNSA_ILi0EEESU_SU_EEEEENS5_IJNS4_10UnderscoreESX_SX_EEEEENS4_18SM100_TMA_2SM_LOADENS4_14ComposedLayoutINS4_7SwizzleILi3ELi4ELi3EEENS4_18smem_ptr_flag_bitsILi16EEENSS_INS5_IJNSA_ILi8EEESG_EEENS5_IJSG_SC_EEEEEEEvNS4_8identityES10_S1A_vS1B_EENS_8epilogue10collective18CollectiveEpilogueINS1D_23Sm100TmaWarpSpecializedILi3ELi2ELi32ELb1ELb0EEEJNS5_IJNSA_ILi128EEESG_SG_EEENS5_IJNSS_IS1I_SC_EENSS_INSA_ILi32EEESC_EEEEESI_SJ_SI_SJ_NS1D_6fusion15FusionCallbacksIS1H_NS1O_13LinCombEltActINS1D_6thread7SigmoidESI_fSI_fLNS_15FloatRoundStyleE2EEES1J_S1N_JEEENS4_5SM1004TMEM4LOAD26SM100_TMEM_LOAD_32dp32b32xENS4_13SM90_TMA_LOADENS11_INS12_ILi2ELi4ELi3EEES15_NSS_INS5_IJS16_S1L_EEENS5_IJS1L_SC_EEEEEEENS4_39AutoVectorizingCopyWithAssumedAlignmentILi128EEENS4_14SM90_TMA_STOREES25_S27_S27_EEEvvEEEEvNT_6ParamsE --------------------------
	.section	.text._ZN7cutlass13device_kernelINS_4gemm6kernel13GemmUniversalIN4cute5tupleIJiiiiEEENS1_10collective13CollectiveMmaINS1_35MainloopSm100TmaUmmaWarpSpecializedILi10ELi2ELi4ENS5_IJNS4_1CILi2EEENSA_ILi1EEESC_EEEEENS5_IJNSA_ILi256EEENSA_ILi64EEESG_EEENS_6half_tENS5_IJlSC_lEEESI_SJ_NS4_8TiledMMAINS4_8MMA_AtomIJNS4_26SM100_MMA_F16BF16_2x1SM_SSISI_SI_fLi256ELi64ELNS4_4UMMA5MajorE0ELSO_0ELNSN_7ScaleInE0ELSP_0EEEEEENS4_6LayoutINS5_IJSC_SC_SC_EEENS5_IJNSA_ILi0EEESU_SU_EEEEENS5_IJNS4_10UnderscoreESX_SX_EEEEENS4_18SM100_TMA_2SM_LOADENS4_14ComposedLayoutINS4_7SwizzleILi3ELi4ELi3EEENS4_18smem_ptr_flag_bitsILi16EEENSS_INS5_IJNSA_ILi8EEESG_EEENS5_IJSG_SC_EEEEEEEvNS4_8identityES10_S1A_vS1B_EENS_8epilogue10collective18CollectiveEpilogueINS1D_23Sm100TmaWarpSpecializedILi3ELi2ELi32ELb1ELb0EEEJNS5_IJNSA_ILi128EEESG_SG_EEENS5_IJNSS_IS1I_SC_EENSS_INSA_ILi32EEESC_EEEEESI_SJ_SI_SJ_NS1D_6fusion15FusionCallbacksIS1H_NS1O_13LinCombEltActINS1D_6thread7SigmoidESI_fSI_fLNS_15FloatRoundStyleE2EEES1J_S1N_JEEENS4_5SM1004TMEM4LOAD26SM100_TMEM_LOAD_32dp32b32xENS4_13SM90_TMA_LOADENS11_INS12_ILi2ELi4ELi3EEES15_NSS_INS5_IJS16_S1L_EEENS5_IJS1L_SC_EEEEEEENS4_39AutoVectorizingCopyWithAssumedAlignmentILi128EEENS4_14SM90_TMA_STOREES25_S27_S27_EEEvvEEEEvNT_6ParamsE,"ax",@progbits
	.align	128
.text._ZN7cutlass13device_kernelINS_4gemm6kernel13GemmUniversalIN4cute5tupleIJiiiiEEENS1_10collective13CollectiveMmaINS1_35MainloopSm100TmaUmmaWarpSpecializedILi10ELi2ELi4ENS5_IJNS4_1CILi2EEENSA_ILi1EEESC_EEEEENS5_IJNSA_ILi256EEENSA_ILi64EEESG_EEENS_6half_tENS5_IJlSC_lEEESI_SJ_NS4_8TiledMMAINS4_8MMA_AtomIJNS4_26SM100_MMA_F16BF16_2x1SM_SSISI_SI_fLi256ELi64ELNS4_4UMMA5MajorE0ELSO_0ELNSN_7ScaleInE0ELSP_0EEEEEENS4_6LayoutINS5_IJSC_SC_SC_EEENS5_IJNSA_ILi0EEESU_SU_EEEEENS5_IJNS4_10UnderscoreESX_SX_EEEEENS4_18SM100_TMA_2SM_LOADENS4_14ComposedLayoutINS4_7SwizzleILi3ELi4ELi3EEENS4_18smem_ptr_flag_bitsILi16EEENSS_INS5_IJNSA_ILi8EEESG_EEENS5_IJSG_SC_EEEEEEEvNS4_8identityES10_S1A_vS1B_EENS_8epilogue10collective18CollectiveEpilogueINS1D_23Sm100TmaWarpSpecializedILi3ELi2ELi32ELb1ELb0EEEJNS5_IJNSA_ILi128EEESG_SG_EEENS5_IJNSS_IS1I_SC_EENSS_INSA_ILi32EEESC_EEEEESI_SJ_SI_SJ_NS1D_6fusion15FusionCallbacksIS1H_NS1O_13LinCombEltActINS1D_6thread7SigmoidESI_fSI_fLNS_15FloatRoundStyleE2EEES1J_S1N_JEEENS4_5SM1004TMEM4LOAD26SM100_TMEM_LOAD_32dp32b32xENS4_13SM90_TMA_LOADENS11_INS12_ILi2ELi4ELi3EEES15_NSS_INS5_IJS16_S1L_EEENS5_IJS1L_SC_EEEEEEENS4_39AutoVectorizingCopyWithAssumedAlignmentILi128EEENS4_14SM90_TMA_STOREES25_S27_S27_EEEvvEEEEvNT_6ParamsE:
        .type           _ZN7cutlass13device_kernelINS_4gemm6kernel13GemmUniversalIN4cute5tupleIJiiiiEEENS1_10collective13CollectiveMmaINS1_35MainloopSm100TmaUmmaWarpSpecializedILi10ELi2ELi4ENS5_IJNS4_1CILi2EEENSA_ILi1EEESC_EEEEENS5_IJNSA_ILi256EEENSA_ILi64EEESG_EEENS_6half_tENS5_IJlSC_lEEESI_SJ_NS4_8TiledMMAINS4_8MMA_AtomIJNS4_26SM100_MMA_F16BF16_2x1SM_SSISI_SI_fLi256ELi64ELNS4_4UMMA5MajorE0ELSO_0ELNSN_7ScaleInE0ELSP_0EEEEEENS4_6LayoutINS5_IJSC_SC_SC_EEENS5_IJNSA_ILi0EEESU_SU_EEEEENS5_IJNS4_10UnderscoreESX_SX_EEEEENS4_18SM100_TMA_2SM_LOADENS4_14ComposedLayoutINS4_7SwizzleILi3ELi4ELi3EEENS4_18smem_ptr_flag_bitsILi16EEENSS_INS5_IJNSA_ILi8EEESG_EEENS5_IJSG_SC_EEEEEEEvNS4_8identityES10_S1A_vS1B_EENS_8epilogue10collective18CollectiveEpilogueINS1D_23Sm100TmaWarpSpecializedILi3ELi2ELi32ELb1ELb0EEEJNS5_IJNSA_ILi128EEESG_SG_EEENS5_IJNSS_IS1I_SC_EENSS_INSA_ILi32EEESC_EEEEESI_SJ_SI_SJ_NS1D_6fusion15FusionCallbacksIS1H_NS1O_13LinCombEltActINS1D_6thread7SigmoidESI_fSI_fLNS_15FloatRoundStyleE2EEES1J_S1N_JEEENS4_5SM1004TMEM4LOAD26SM100_TMEM_LOAD_32dp32b32xENS4_13SM90_TMA_LOADENS11_INS12_ILi2ELi4ELi3EEES15_NSS_INS5_IJS16_S1L_EEENS5_IJS1L_SC_EEEEEEENS4_39AutoVectorizingCopyWithAssumedAlignmentILi128EEENS4_14SM90_TMA_STOREES25_S27_S27_EEEvvEEEEvNT_6ParamsE,@function
        .size           _ZN7cutlass13device_kernelINS_4gemm6kernel13GemmUniversalIN4cute5tupleIJiiiiEEENS1_10collective13CollectiveMmaINS1_35MainloopSm100TmaUmmaWarpSpecializedILi10ELi2ELi4ENS5_IJNS4_1CILi2EEENSA_ILi1EEESC_EEEEENS5_IJNSA_ILi256EEENSA_ILi64EEESG_EEENS_6half_tENS5_IJlSC_lEEESI_SJ_NS4_8TiledMMAINS4_8MMA_AtomIJNS4_26SM100_MMA_F16BF16_2x1SM_SSISI_SI_fLi256ELi64ELNS4_4UMMA5MajorE0ELSO_0ELNSN_7ScaleInE0ELSP_0EEEEEENS4_6LayoutINS5_IJSC_SC_SC_EEENS5_IJNSA_ILi0EEESU_SU_EEEEENS5_IJNS4_10UnderscoreESX_SX_EEEEENS4_18SM100_TMA_2SM_LOADENS4_14ComposedLayoutINS4_7SwizzleILi3ELi4ELi3EEENS4_18smem_ptr_flag_bitsILi16EEENSS_INS5_IJNSA_ILi8EEESG_EEENS5_IJSG_SC_EEEEEEEvNS4_8identityES10_S1A_vS1B_EENS_8epilogue10collective18CollectiveEpilogueINS1D_23Sm100TmaWarpSpecializedILi3ELi2ELi32ELb1ELb0EEEJNS5_IJNSA_ILi128EEESG_SG_EEENS5_IJNSS_IS1I_SC_EENSS_INSA_ILi32EEESC_EEEEESI_SJ_SI_SJ_NS1D_6fusion15FusionCallbacksIS1H_NS1O_13LinCombEltActINS1D_6thread7SigmoidESI_fSI_fLNS_15FloatRoundStyleE2EEES1J_S1N_JEEENS4_5SM1004TMEM4LOAD26SM100_TMEM_LOAD_32dp32b32xENS4_13SM90_TMA_LOADENS11_INS12_ILi2ELi4ELi3EEES15_NSS_INS5_IJS16_S1L_EEENS5_IJS1L_SC_EEEEEEENS4_39AutoVectorizingCopyWithAssumedAlignmentILi128EEENS4_14SM90_TMA_STOREES25_S27_S27_EEEvvEEEEvNT_6ParamsE,(.L_x_291 - _ZN7cutlass13device_kernelINS_4gemm6kernel13GemmUniversalIN4cute5tupleIJiiiiEEENS1_10collective13CollectiveMmaINS1_35MainloopSm100TmaUmmaWarpSpecializedILi10ELi2ELi4ENS5_IJNS4_1CILi2EEENSA_ILi1EEESC_EEEEENS5_IJNSA_ILi256EEENSA_ILi64EEESG_EEENS_6half_tENS5_IJlSC_lEEESI_SJ_NS4_8TiledMMAINS4_8MMA_AtomIJNS4_26SM100_MMA_F16BF16_2x1SM_SSISI_SI_fLi256ELi64ELNS4_4UMMA5MajorE0ELSO_0ELNSN_7ScaleInE0ELSP_0EEEEEENS4_6LayoutINS5_IJSC_SC_SC_EEENS5_IJNSA_ILi0EEESU_SU_EEEEENS5_IJNS4_10UnderscoreESX_SX_EEEEENS4_18SM100_TMA_2SM_LOADENS4_14ComposedLayoutINS4_7SwizzleILi3ELi4ELi3EEENS4_18smem_ptr_flag_bitsILi16EEENSS_INS5_IJNSA_ILi8EEESG_EEENS5_IJSG_SC_EEEEEEEvNS4_8identityES10_S1A_vS1B_EENS_8epilogue10collective18CollectiveEpilogueINS1D_23Sm100TmaWarpSpecializedILi3ELi2ELi32ELb1ELb0EEEJNS5_IJNSA_ILi128EEESG_SG_EEENS5_IJNSS_IS1I_SC_EENSS_INSA_ILi32EEESC_EEEEESI_SJ_SI_SJ_NS1D_6fusion15FusionCallbacksIS1H_NS1O_13LinCombEltActINS1D_6thread7SigmoidESI_fSI_fLNS_15FloatRoundStyleE2EEES1J_S1N_JEEENS4_5SM1004TMEM4LOAD26SM100_TMEM_LOAD_32dp32b32xENS4_13SM90_TMA_LOADENS11_INS12_ILi2ELi4ELi3EEES15_NSS_INS5_IJS16_S1L_EEENS5_IJS1L_SC_EEEEEEENS4_39AutoVectorizingCopyWithAssumedAlignmentILi128EEENS4_14SM90_TMA_STOREES25_S27_S27_EEEvvEEEEvNT_6ParamsE)
        .other          _ZN7cutlass13device_kernelINS_4gemm6kernel13GemmUniversalIN4cute5tupleIJiiiiEEENS1_10collective13CollectiveMmaINS1_35MainloopSm100TmaUmmaWarpSpecializedILi10ELi2ELi4ENS5_IJNS4_1CILi2EEENSA_ILi1EEESC_EEEEENS5_IJNSA_ILi256EEENSA_ILi64EEESG_EEENS_6half_tENS5_IJlSC_lEEESI_SJ_NS4_8TiledMMAINS4_8MMA_AtomIJNS4_26SM100_MMA_F16BF16_2x1SM_SSISI_SI_fLi256ELi64ELNS4_4UMMA5MajorE0ELSO_0ELNSN_7ScaleInE0ELSP_0EEEEEENS4_6LayoutINS5_IJSC_SC_SC_EEENS5_IJNSA_ILi0EEESU_SU_EEEEENS5_IJNS4_10UnderscoreESX_SX_EEEEENS4_18SM100_TMA_2SM_LOADENS4_14ComposedLayoutINS4_7SwizzleILi3ELi4ELi3EEENS4_18smem_ptr_flag_bitsILi16EEENSS_INS5_IJNSA_ILi8EEESG_EEENS5_IJSG_SC_EEEEEEEvNS4_8identityES10_S1A_vS1B_EENS_8epilogue10collective18CollectiveEpilogueINS1D_23Sm100TmaWarpSpecializedILi3ELi2ELi32ELb1ELb0EEEJNS5_IJNSA_ILi128EEESG_SG_EEENS5_IJNSS_IS1I_SC_EENSS_INSA_ILi32EEESC_EEEEESI_SJ_SI_SJ_NS1D_6fusion15FusionCallbacksIS1H_NS1O_13LinCombEltActINS1D_6thread7SigmoidESI_fSI_fLNS_15FloatRoundStyleE2EEES1J_S1N_JEEENS4_5SM1004TMEM4LOAD26SM100_TMEM_LOAD_32dp32b32xENS4_13SM90_TMA_LOADENS11_INS12_ILi2ELi4ELi3EEES15_NSS_INS5_IJS16_S1L_EEENS5_IJS1L_SC_EEEEEEENS4_39AutoVectorizingCopyWithAssumedAlignmentILi128EEENS4_14SM90_TMA_STOREES25_S27_S27_EEEvvEEEEvNT_6ParamsE,@"STO_CUDA_ENTRY STV_DEFAULT"
_ZN7cutlass13device_kernelINS_4gemm6kernel13GemmUniversalIN4cute5tupleIJiiiiEEENS1_10collective13CollectiveMmaINS1_35MainloopSm100TmaUmmaWarpSpecializedILi10ELi2ELi4ENS5_IJNS4_1CILi2EEENSA_ILi1EEESC_EEEEENS5_IJNSA_ILi256EEENSA_ILi64EEESG_EEENS_6half_tENS5_IJlSC_lEEESI_SJ_NS4_8TiledMMAINS4_8MMA_AtomIJNS4_26SM100_MMA_F16BF16_2x1SM_SSISI_SI_fLi256ELi64ELNS4_4UMMA5MajorE0ELSO_0ELNSN_7ScaleInE0ELSP_0EEEEEENS4_6LayoutINS5_IJSC_SC_SC_EEENS5_IJNSA_ILi0EEESU_SU_EEEEENS5_IJNS4_10UnderscoreESX_SX_EEEEENS4_18SM100_TMA_2SM_LOADENS4_14ComposedLayoutINS4_7SwizzleILi3ELi4ELi3EEENS4_18smem_ptr_flag_bitsILi16EEENSS_INS5_IJNSA_ILi8EEESG_EEENS5_IJSG_SC_EEEEEEEvNS4_8identityES10_S1A_vS1B_EENS_8epilogue10collective18CollectiveEpilogueINS1D_23Sm100TmaWarpSpecializedILi3ELi2ELi32ELb1ELb0EEEJNS5_IJNSA_ILi128EEESG_SG_EEENS5_IJNSS_IS1I_SC_EENSS_INSA_ILi32EEESC_EEEEESI_SJ_SI_SJ_NS1D_6fusion15FusionCallbacksIS1H_NS1O_13LinCombEltActINS1D_6thread7SigmoidESI_fSI_fLNS_15FloatRoundStyleE2EEES1J_S1N_JEEENS4_5SM1004TMEM4LOAD26SM100_TMEM_LOAD_32dp32b32xENS4_13SM90_TMA_LOADENS11_INS12_ILi2ELi4ELi3EEES15_NSS_INS5_IJS16_S1L_EEENS5_IJS1L_SC_EEEEEEENS4_39AutoVectorizingCopyWithAssumedAlignmentILi128EEENS4_14SM90_TMA_STOREES25_S27_S27_EEEvvEEEEvNT_6ParamsE:
[----:B------:R-:W1:Y:S01]  /*0000*/  LDC R1, c[0x0][0x37c] ;  /* 0x0000df00ff017b82 */ /* 0x000e620000000800 */
[----:B------:R-:W2:Y:S01]  /*0010*/  S2R R121, SR_TID.X ;  /* 0x0000000000797919 */ /* 0x000ea20000002100 */
[----:B------:R-:W3:Y:S06]  /*0020*/  LDCU.64 UR10, c[0x0][0x890] ;  /* 0x00011200ff0a77ac */ /* 0x000eec0008000a00 */
[----:B------:R-:W4:Y:S01]  /*0030*/  S2UR UR4, SR_CgaCtaId ;  /* 0x00000000000479c3 */ /* 0x000f220000008800 */
[----:B------:R-:W-:Y:S02]  /*0040*/  PRMT R100, RZ, 0x7610, R100 ;  /* 0x00007610ff647816 */ /* 0x000fe40000000064 */
[----:B------:R-:W-:Y:S01]  /*0050*/  ELECT P0, URZ, PT ;  /* 0x0000000000ff782f */ /* 0x000fe20003800000 */
[----:B------:R-:W1:Y:S01]  /*0060*/  LDCU.64 UR38, c[0x0][0x358] ;  /* 0x00006b00ff2677ac */ /* 0x000e620008000a00 */
[----:B---3--:R-:W-:-:S04]  /*0070*/  UISETP.NE.U32.AND UP2, UPT, UR10, URZ, UPT ;  /* 0x000000ff0a00728c */ /* 0x008fc8000bf45070 */
[----:B------:R-:W-:Y:S02]  /*0080*/  UISETP.NE.AND.EX UP2, UPT, UR11, URZ, UPT, UP2 ;  /* 0x000000ff0b00728c */ /* 0x000fe4000bf45320 */
[----:B----4-:R-:W-:Y:S02]  /*0090*/  ULOP3.LUT UR6, UR4, 0x1, URZ, 0xc0, !UPT ;  /* 0x0000000104067892 */ /* 0x010fe4000f8ec0ff */
[----:B------:R-:W-:Y:S01]  /*00a0*/  ULOP3.LUT UR5, UR4, 0x1, URZ, 0x3c, !UPT ;  /* 0x0000000104057892 */ /* 0x000fe2000f8e3cff */
[----:B--2---:R-:W-:-:S05]  /*00b0*/  SHF.R.U32.HI R124, RZ, 0x5, R121 ;  /* 0x00000005ff7c7819 */ /* 0x004fca0000011679 */
[----:B------:R-:W2:Y:S02]  /*00c0*/  SHFL.IDX PT, R0, R124, RZ, 0x1f ;  /* 0x00001fff7c007589 */ /* 0x000ea400000e0000 */
[----:B--2---:R-:W-:Y:S01]  /*00d0*/  R2UR UR7, R0 ;  /* 0x00000000000772ca */ /* 0x004fe200000e0000 */
[----:B-1----:R-:W-:Y:S05]  /*00e0*/  BRA.U UP2, `(.L_x_0) ;  /* 0x00000001022c7547 */ /* 0x002fea000b800000 */
[----:B------:R-:W1:Y:S02]  /*00f0*/  LDCU.64 UR8, c[0x0][0x888] ;  /* 0x00011100ff0877ac */ /* 0x000e640008000a00 */
[----:B-1----:R-:W-:-:S04]  /*0100*/  UISETP.NE.U32.AND UP0, UPT, UR8, URZ, UPT ;  /* 0x000000ff0800728c */ /* 0x002fc8000bf05070 */
[----:B------:R-:W-:-:S09]  /*0110*/  UISETP.NE.AND.EX UP0, UPT, UR9, URZ, UPT, UP0 ;  /* 0x000000ff0900728c */ /* 0x000fd2000bf05300 */
[----:B------:R-:W-:Y:S05]  /*0120*/  BRA.U !UP0, `(.L_x_1) ;  /* 0x0000000108107547 */ /* 0x000fea000b800000 */
[----:B------:R-:W1:Y:S02]  /*0130*/  LDC.64 R62, c[0x0][0x888] ;  /* 0x00022200ff3e7b82 */ /* 0x000e640000000a00 */
[----:B-1----:R1:W5:Y:S01]  /*0140*/  LDG.E R62, desc[UR38][R62.64] ;  /* 0x000000263e3e7981 */ /* 0x002362000c1e1900 */
[----:B------:R-:W-:Y:S01]  /*0150*/  HFMA2 R100, -RZ, RZ, 0, 5.9604644775390625e-08 ;  /* 0x00000001ff647431 */ /* 0x000fe200000001ff */
[----:B------:R-:W-:Y:S05]  /*0160*/  BRA `(.L_x_0) ;  /* 0x00000000000c7947 */ /* 0x000fea0003800000 */
.L_x_1:
[----:B------:R-:W1:Y:S01]  /*0170*/  LDCU UR8, c[0x0][0x880] ;  /* 0x00011000ff0877ac */ /* 0x000e620008000800 */
[----:B------:R-:W-:Y:S01]  /*0180*/  HFMA2 R100, -RZ, RZ, 0, 5.9604644775390625e-08 ;  /* 0x00000001ff647431 */ /* 0x000fe200000001ff */
[----:B-1----:R-:W-:-:S07]  /*0190*/  MOV R62, UR8 ;  /* 0x00000008003e7c02 */ /* 0x002fce0008000f00 */
.L_x_0:
[----:B------:R-:W2:Y:S02]  /*01a0*/  LDCU.64 UR8, c[0x0][0x8b0] ;  /* 0x00011600ff0877ac */ /* 0x000ea40008000a00 */
[----:B--2---:R-:W-:-:S04]  /*01b0*/  UISETP.NE.U32.AND UP0, UPT, UR8, URZ, UPT ;  /* 0x000000ff0800728c */ /* 0x004fc8000bf05070 */
[----:B------:R-:W-:-:S09]  /*01c0*/  UISETP.NE.AND.EX UP0, UPT, UR9, URZ, UPT, UP0 ;  /* 0x000000ff0900728c */ /* 0x000fd2000bf05300 */
[----:B------:R-:W-:Y:S05]  /*01d0*/  BRA.U UP0, `(.L_x_2) ;  /* 0x0000000100247547 */ /* 0x000fea000b800000 */
[----:B------:R-:W2:Y:S02]  /*01e0*/  LDCU.64 UR8, c[0x0][0x8a8] ;  /* 0x00011500ff0877ac */ /* 0x000ea40008000a00 */
[----:B--2---:R-:W-:-:S04]  /*01f0*/  UISETP.NE.U32.AND UP0, UPT, UR8, URZ, UPT ;  /* 0x000000ff0800728c */ /* 0x004fc8000bf05070 */
[----:B------:R-:W-:-:S09]  /*0200*/  UISETP.NE.AND.EX UP0, UPT, UR9, URZ, UPT, UP0 ;  /* 0x000000ff0900728c */ /* 0x000fd2000bf05300 */
[----:B------:R-:W-:Y:S05]  /*0210*/  BRA.U !UP0, `(.L_x_3) ;  /* 0x00000001080c7547 */ /* 0x000fea000b800000 */
[----:B------:R-:W2:Y:S02]  /*0220*/  LDC.64 R2, c[0x0][0x8a8] ;  /* 0x00022a00ff027b82 */ /* 0x000ea40000000a00 */
[----:B--2---:R2:W5:Y:S01]  /*0230*/  LDG.E R41, desc[UR38][R2.64] ;  /* 0x0000002602297981 */ /* 0x004562000c1e1900 */
[----:B------:R-:W-:Y:S05]  /*0240*/  BRA `(.L_x_2) ;  /* 0x0000000000087947 */ /* 0x000fea0003800000 */
.L_x_3:
[----:B------:R-:W2:Y:S02]  /*0250*/  LDCU UR8, c[0x0][0x8a0] ;  /* 0x00011400ff0877ac */ /* 0x000ea40008000800 */
[----:B--2---:R-:W-:Y:S02]  /*0260*/  MOV R41, UR8 ;  /* 0x0000000800297c02 */ /* 0x004fe40008000f00 */
.L_x_2:
[----:B------:R-:W-:Y:S01]  /*0270*/  IMAD.U32 R0, RZ, RZ, UR7 ;  /* 0x00000007ff007e24 */ /* 0x000fe2000f8e00ff */
[----:B------:R-:W-:Y:S04]  /*0280*/  BSSY.RECONVERGENT B0, `(.L_x_4) ;  /* 0x000000c000007945 */ /* 0x000fe80003800200 */
[C---:B------:R-:W-:Y:S02]  /*0290*/  ISETP.NE.OR P2, PT, R0.reuse, 0x1, !P0 ;  /* 0x000000010000780c */ /* 0x040fe40004745670 */
[----:B------:R-:W-:-:S11]  /*02a0*/  ISETP.NE.OR P1, PT, R0, 0x3, !P0 ;  /* 0x000000030000780c */ /* 0x000fd60004725670 */
[----:B------:R-:W-:Y:S05]  /*02b0*/  @P2 BRA `(.L_x_5) ;  /* 0x0000000000202947 */ /* 0x000fea0003800000 */
[----:B------:R-:W3:Y:S02]  /*02c0*/  LDCU.64 UR8, c[0x0][0x348] ;  /* 0x00006900ff0877ac */ /* 0x000ee40008000a00 */
[----:B---3--:R-:W-:Y:S02]  /*02d0*/  UIADD3 UR12, UP1, UPT, UR8, 0x80, URZ ;  /* 0x00000080080c7890 */ /* 0x008fe4000ff3e0ff */
[----:B------:R-:W-:Y:S02]  /*02e0*/  UIADD3 UR8, UP0, UPT, UR8, 0x180, URZ ;  /* 0x0000018008087890 */ /* 0x000fe4000ff1e0ff */
[----:B------:R-:W-:Y:S02]  /*02f0*/  UIADD3.X UR13, UPT, UPT, URZ, UR9, URZ, UP1, !UPT ;  /* 0x00000009ff0d7290 */ /* 0x000fe40008ffe4ff */
[----:B------:R-:W-:-:S07]  /*0300*/  UIADD3.X UR9, UPT, UPT, URZ, UR9, URZ, UP0, !UPT ;  /* 0x00000009ff097290 */ /* 0x000fce00087fe4ff */
[----:B------:R3:W-:Y:S02]  /*0310*/  UTMACCTL.PF [UR12] ;  /* 0x000000000c0079b9 */ /* 0x0007e40008040000 */
[----:B------:R3:W-:Y:S02]  /*0320*/  UTMACCTL.PF [UR8] ;  /* 0x00000000080079b9 */ /* 0x0007e40008040000 */
[----:B---3--:R-:W-:Y:S01]  /*0330*/  NOP ;  /* 0x0000000000007918 */ /* 0x008fe20000000000 */
.L_x_5:
[----:B------:R-:W-:Y:S05]  /*0340*/  BSYNC.RECONVERGENT B0 ;  /* 0x0000000000007941 */ /* 0x000fea0003800200 */
.L_x_4:
[----:B------:R-:W-:Y:S04]  /*0350*/  BSSY.RECONVERGENT B0, `(.L_x_6) ;  /* 0x000000a000007945 */ /* 0x000fe80003800200 */
        /* <DEDUP_REMOVED lines=9> */
.L_x_7:
[----:B------:R-:W-:Y:S05]  /*03f0*/  BSYNC.RECONVERGENT B0 ;  /* 0x0000000000007941 */ /* 0x000fea0003800200 */
.L_x_6:
[----:B------:R-:W3:Y:S01]  /*0400*/  LDCU.64 UR8, c[0x0][0x888] ;  /* 0x00011100ff0877ac */ /* 0x000ee20008000a00 */
[----:B------:R-:W-:Y:S02]  /*0410*/  UISETP.EQ.U32.AND UP1, UPT, UR10, URZ, UPT ;  /* 0x000000ff0a00728c */ /* 0x000fe4000bf22070 */
[----:B------:R-:W-:Y:S02]  /*0420*/  UPLOP3.LUT UP5, UPT, UPT, UPT, UPT, 0x40, 0x4 ;  /* 0x000000000004789c */ /* 0x000fe40003fae870 */
[----:B---3--:R-:W-:-:S04]  /*0430*/  UISETP.NE.U32.AND UP0, UPT, UR8, URZ, UPT ;  /* 0x000000ff0800728c */ /* 0x008fc8000bf05070 */
[----:B------:R-:W-:-:S04]  /*0440*/  UISETP.NE.AND.EX UP0, UPT, UR9, URZ, UPT, UP0 ;  /* 0x000000ff0900728c */ /* 0x000fc8000bf05300 */
[----:B------:R-:W-:-:S04]  /*0450*/  UISETP.EQ.OR.EX UP3, UPT, UR11, URZ, !UP0, UP1 ;  /* 0x000000ff0b00728c */ /* 0x000fc8000c762710 */
[----:B------:R-:W-:-:S05]  /*0460*/  UP2UR UR43, UPR, URZ, 0x8 ;  /* 0x00000008ff2b7883 */ /* 0x000fca0008000000 */
[----:B------:R-:W-:Y:S07]  /*0470*/  BRA.U !UP3, `(.L_x_8) ;  /* 0x000000010b147547 */ /* 0x000fee000b800000 */
[----:B------:R-:W-:Y:S01]  /*0480*/  PLOP3.LUT P2, PT, PT, PT, UP2, 0x80, 0x8 ;  /* 0x000000000008781c */ /* 0x000fe20003f4f028 */
[----:B------:R-:W-:-:S12]  /*0490*/  UPLOP3.LUT UP5, UPT, UPT, UPT, UP0, 0x40, 0x4 ;  /* 0x000000000004789c */ /* 0x000fd80003fae800 */
[----:B-----5:R-:W-:-:S13]  /*04a0*/  @!P2 FSETP.EQ.AND P1, PT, R62, RZ, PT ;  /* 0x000000ff3e00a20b */ /* 0x020fda0003f22000 */
[----:B------:R-:W-:Y:S01]  /*04b0*/  @!P2 VOTEU.ANY UP1, P1 ;  /* 0x0000000000ffa886 */ /* 0x000fe20000820100 */
[----:B------:R-:W-:-:S11]  /*04c0*/  @!UP2 UPLOP3.LUT UP5, UPT, UPT, UPT, UP1, 0x80, 0x8 ;  /* 0x000000000008a89c */ /* 0x000fd60003faf010 */
.L_x_8:
[----:B------:R-:W3:Y:S01]  /*04d0*/  SHFL.IDX PT, R0, R124, RZ, 0x1f ;  /* 0x00001fff7c007589 */ /* 0x000ee200000e0000 */
[----:B------:R-:W-:-:S04]  /*04e0*/  UISETP.NE.AND UP1, UPT, UR7, 0x2, UPT ;  /* 0x000000020700788c */ /* 0x000fc8000bf25270 */
[----:B------:R-:W-:Y:S02]  /*04f0*/  UISETP.EQ.AND UP2, UPT, UR6, URZ, !UP1 ;  /* 0x000000ff0600728c */ /* 0x000fe4000cf42270 */
[----:B------:R-:W-:-:S04]  /*0500*/  USEL UR13, URZ, 0x1, UP1 ;  /* 0x00000001ff0d7887 */ /* 0x000fc80008800000 */
[----:B------:R-:W-:Y:S02]  /*0510*/  PLOP3.LUT P5, PT, P0, PT, UP2, 0x80, 0x8 ;  /* 0x000000000008781c */ /* 0x000fe400007af028 */
[----:B---3--:R-:W-:-:S13]  /*0520*/  ISETP.NE.AND P1, PT, R0, RZ, PT ;  /* 0x000000ff0000720c */ /* 0x008fda0003f25270 */
[----:B------:R-:W-:Y:S05]  /*0530*/  @P1 BRA `(.L_x_9) ;  /* 0x0000000000801947 */ /* 0x000fea0003800000 */
[----:B------:R-:W-:Y:S01]  /*0540*/  ELECT P1, URZ, PT ;  /* 0x0000000000ff782f */ /* 0x000fe20003820000 */
[----:B------:R-:W-:-:S12]  /*0550*/  BSSY.RECONVERGENT B0, `(.L_x_9) ;  /* 0x000001e000007945 */ /* 0x000fd80003800200 */
[----:B------:R-:W-:Y:S05]  /*0560*/  @!P1 BRA `(.L_x_10) ;  /* 0x0000000000709947 */ /* 0x000fea0003800000 */
[----:B------:R-:W-:Y:S01]  /*0570*/  UMOV UR9, 0x400 ;  /* 0x0000040000097882 */ /* 0x000fe20000000000 */
[----:B------:R-:W-:Y:S01]  /*0580*/  UMOV UR8, 0x1 ;  /* 0x0000000100087882 */ /* 0x000fe20000000000 */
[----:B------:R-:W-:Y:S02]  /*0590*/  ULEA UR9, UR4, UR9, 0x18 ;  /* 0x0000000904097291 */ /* 0x000fe4000f8ec0ff */
[----:B------:R-:W-:-:S04]  /*05a0*/  UIADD3 UR10, UPT, UPT, -UR8, 0x100000, URZ ;  /* 0x00100000080a7890 */ /* 0x000fc8000fffe1ff */
[----:B------:R-:W-:Y:S02]  /*05b0*/  USHF.L.U32 UR11, UR10, 0xb, URZ ;  /* 0x0000000b0a0b7899 */ /* 0x000fe400080006ff */
[----:B------:R-:W-:Y:S01]  /*05c0*/  USHF.L.U32 UR10, UR10, 0x1, URZ ;  /* 0x000000010a0a7899 */ /* 0x000fe200080006ff */
[----:B------:R-:W3:Y:S11]  /*05d0*/  FENCE.VIEW.ASYNC.S ;  /* 0x00000000000073c6 */ /* 0x000ef60000000000 */
[----:B---3--:R3:W4:Y:S01]  /*05e0*/  SYNCS.EXCH.64 URZ, [UR9], UR10 ;  /* 0x0000000a09ff75b2 */ /* 0x0087220008000100 */
[----:B------:R3:W1:Y:S01]  /*05f0*/  SYNCS.EXCH.64 URZ, [UR9+0x50], UR10 ;  /* 0x0000500a09ff75b2 */ /* 0x0006620008000100 */
        /* <DEDUP_REMOVED lines=17> */
[----:B------:R3:W1:Y:S02]  /*0710*/  SYNCS.EXCH.64 URZ, [UR9+0x98], UR10 ;  /* 0x0000980a09ff75b2 */ /* 0x0006640008000100 */
[----:B---3--:R-:W-:Y:S01]  /*0720*/  NOP ;  /* 0x0000000000007918 */ /* 0x008fe20000000000 */
.L_x_10:
[----:B------:R-:W-:Y:S05]  /*0730*/  BSYNC.RECONVERGENT B0 ;  /* 0x0000000000007941 */ /* 0x000fea0003800200 */
.L_x_9:
[----:B------:R-:W3:Y:S01]  /*0740*/  SHFL.IDX PT, R0, R124, RZ, 0x1f ;  /* 0x00001fff7c007589 */ /* 0x000ee200000e0000 */
[----:B------:R-:W-:Y:S01]  /*0750*/  NOP ;  /* 0x0000000000007918 */ /* 0x000fe20000000000 */
[----:B---3--:R-:W-:-:S13]  /*0760*/  ISETP.NE.AND P1, PT, R0, 0x1, PT ;  /* 0x000000010000780c */ /* 0x008fda0003f25270 */
[----:B------:R-:W-:Y:S05]  /*0770*/  @P1 BRA `(.L_x_11) ;  /* 0x00000000004c1947 */ /* 0x000fea0003800000 */
[----:B------:R-:W-:Y:S01]  /*0780*/  UMOV UR10, 0x400 ;  /* 0x00000400000a7882 */ /* 0x000fe20000000000 */
[----:B------:R-:W-:Y:S01]  /*0790*/  UMOV UR9, 0x20 ;  /* 0x0000002000097882 */ /* 0x000fe20000000000 */
[----:B------:R-:W-:Y:S01]  /*07a0*/  UMOV UR8, 0x80 ;  /* 0x0000008000087882 */ /* 0x000fe20000000000 */
[----:B------:R-:W-:Y:S02]  /*07b0*/  ULEA UR10, UR4, UR10, 0x18 ;  /* 0x0000000a040a7291 */ /* 0x000fe4000f8ec0ff */
[----:B------:R-:W-:-:S04]  /*07c0*/  UIADD3 UR14, UPT, UPT, -UR9, 0x100000, URZ ;  /* 0x00100000090e7890 */ /* 0x000fc8000fffe1ff */
[----:B------:R-:W-:Y:S02]  /*07d0*/  USHF.L.U32 UR15, UR14, 0xb, URZ ;  /* 0x0000000b0e0f7899 */ /* 0x000fe400080006ff */
[----:B------:R-:W-:Y:S02]  /*07e0*/  USHF.L.U32 UR14, UR14, 0x1, URZ ;  /* 0x000000010e0e7899 */ /* 0x000fe400080006ff */
[----:B------:R-:W-:-:S04]  /*07f0*/  UIADD3 UR8, UPT, UPT, -UR8, 0x100000, URZ ;  /* 0x0010000008087890 */ /* 0x000fc8000fffe1ff */
[----:B------:R-:W-:Y:S02]  /*0800*/  USHF.L.U32 UR9, UR8, 0xb, URZ ;  /* 0x0000000b08097899 */ /* 0x000fe400080006ff */
[----:B------:R-:W-:Y:S01]  /*0810*/  USHF.L.U32 UR8, UR8, 0x1, URZ ;  /* 0x0000000108087899 */ /* 0x000fe200080006ff */
[----:B------:R-:W-:Y:S01]  /*0820*/  ELECT P1, URZ, PT ;  /* 0x0000000000ff782f */ /* 0x000fe20003820000 */
[----:B------:R-:W3:Y:S02]  /*0830*/  FENCE.VIEW.ASYNC.S ;  /* 0x00000000000073c6 */ /* 0x000ee40000000000 */
[----:B---3--:R3:W1:Y:S08]  /*0840*/  SYNCS.EXCH.64 URZ, [UR10+0xa0], UR14 ;  /* 0x0000a00e0aff75b2 */ /* 0x0086700008000100 */
[----:B------:R3:W1:Y:S01]  /*0850*/  SYNCS.EXCH.64 URZ, [UR10+0xb8], UR8 ;  /* 0x0000b8080aff75b2 */ /* 0x0006620008000100 */
[----:B------:R3:W1:Y:S01]  /*0860*/  SYNCS.EXCH.64 URZ, [UR10+0xa8], UR14 ;  /* 0x0000a80e0aff75b2 */ /* 0x0006620008000100 */
[----:B------:R3:W1:Y:S01]  /*0870*/  SYNCS.EXCH.64 URZ, [UR10+0xc0], UR8 ;  /* 0x0000c0080aff75b2 */ /* 0x0006620008000100 */
[----:B------:R3:W1:Y:S01]  /*0880*/  SYNCS.EXCH.64 URZ, [UR10+0xb0], UR14 ;  /* 0x0000b00e0aff75b2 */ /* 0x0006620008000100 */
[----:B------:R3:W1:Y:S01]  /*0890*/  SYNCS.EXCH.64 URZ, [UR10+0xc8], UR8 ;  /* 0x0000c8080aff75b2 */ /* 0x0006620008000100 */
[----:B------:R-:W-:Y:S01]  /*08a0*/  NOP ;  /* 0x0000000000007918 */ /* 0x000fe20000000000 */
.L_x_11:
[----:B------:R-:W2:Y:S01]  /*08b0*/  SHFL.IDX PT, R0, R124, RZ, 0x1f ;  /* 0x00001fff7c007589 */ /* 0x000ea200000e0000 */
[----:B------:R-:W-:Y:S01]  /*08c0*/  NOP ;  /* 0x0000000000007918 */ /* 0x000fe20000000000 */
[----:B--2---:R-:W-:-:S13]  /*08d0*/  ISETP.NE.AND P1, PT, R0, 0x3, PT ;  /* 0x000000030000780c */ /* 0x004fda0003f25270 */
[----:B------:R-:W-:Y:S05]  /*08e0*/  @P1 BRA `(.L_x_12) ;  /* 0x00000000002c1947 */ /* 0x000fea0003800000 */
[----:B---3--:R-:W-:Y:S01]  /*08f0*/  UMOV UR9, 0x400 ;  /* 0x0000040000097882 */ /* 0x008fe20000000000 */
[----:B------:R-:W-:Y:S01]  /*0900*/  UMOV UR8, 0x20 ;  /* 0x0000002000087882 */ /* 0x000fe20000000000 */
[----:B------:R-:W-:Y:S02]  /*0910*/  ULEA UR9, UR4, UR9, 0x18 ;  /* 0x0000000904097291 */ /* 0x000fe4000f8ec0ff */
[----:B------:R-:W-:-:S04]  /*0920*/  UIADD3 UR10, UPT, UPT, -UR8, 0x100000, URZ ;  /* 0x00100000080a7890 */ /* 0x000fc8000fffe1ff */
[----:B------:R-:W-:Y:S02]  /*0930*/  USHF.L.U32 UR11, UR10, 0xb, URZ ;  /* 0x0000000b0a0b7899 */ /* 0x000fe400080006ff */
[----:B------:R-:W-:Y:S01]  /*0940*/  USHF.L.U32 UR10, UR10, 0x1, URZ ;  /* 0x000000010a0a7899 */ /* 0x000fe200080006ff */
[----:B------:R-:W-:Y:S01]  /*0950*/  ELECT P1, URZ, PT ;  /* 0x0000000000ff782f */ /* 0x000fe20003820000 */
[----:B------:R-:W2:Y:S10]  /*0960*/  FENCE.VIEW.ASYNC.S ;  /* 0x00000000000073c6 */ /* 0x000eb40000000000 */
[----:B--2---:R2:W3:Y:S01]  /*0970*/  SYNCS.EXCH.64 URZ, [UR9+0xd0], UR10 ;  /* 0x0000d00a09ff75b2 */ /* 0x0044e20008000100 */
[----:B------:R2:W1:Y:S01]  /*0980*/  SYNCS.EXCH.64 URZ, [UR9+0xd8], UR10 ;  /* 0x0000d80a09ff75b2 */ /* 0x0004620008000100 */
[----:B------:R-:W-:Y:S01]  /*0990*/  NOP ;  /* 0x0000000000007918 */ /* 0x000fe20000000000 */
.L_x_12:
[----:B------:R-:W4:Y:S01]  /*09a0*/  SHFL.IDX PT, R0, R124, RZ, 0x1f ;  /* 0x00001fff7c007589 */ /* 0x000f2200000e0000 */
[----:B------:R-:W-:Y:S01]  /*09b0*/  NOP ;  /* 0x0000000000007918 */ /* 0x000fe20000000000 */
[----:B----4-:R-:W-:-:S13]  /*09c0*/  ISETP.NE.AND P1, PT, R0, 0x4, PT ;  /* 0x000000040000780c */ /* 0x010fda0003f25270 */
[----:B------:R-:W-:Y:S05]  /*09d0*/  @P1 BRA `(.L_x_13) ;  /* 0x0000000000481947 */ /* 0x000fea0003800000 */
[----:B--23--:R-:W-:Y:S01]  /*09e0*/  UMOV UR10, 0x1a0 ;  /* 0x000001a0000a7882 */ /* 0x00cfe20000000000 */
[----:B------:R-:W-:Y:S01]  /*09f0*/  UMOV UR9, 0x400 ;  /* 0x0000040000097882 */ /* 0x000fe20000000000 */
[----:B------:R-:W-:Y:S01]  /*0a00*/  USEL UR10, UR10, 0x1e0, UP5 ;  /* 0x000001e00a0a7887 */ /* 0x000fe2000a800000 */
        /* <DEDUP_REMOVED lines=9> */
[----:B------:R-:W2:Y:S02]  /*0aa0*/  FENCE.VIEW.ASYNC.S ;  /* 0x00000000000073c6 */ /* 0x000ea40000000000 */
[----:B--2---:R4:W2:Y:S08]  /*0ab0*/  SYNCS.EXCH.64 URZ, [UR9+0xe0], UR14 ;  /* 0x0000e00e09ff75b2 */ /* 0x0048b00008000100 */
[----:B------:R4:W3:Y:S01]  /*0ac0*/  SYNCS.EXCH.64 URZ, [UR9+0xf0], UR10 ;  /* 0x0000f00a09ff75b2 */ /* 0x0008e20008000100 */
[----:B------:R4:W1:Y:S01]  /*0ad0*/  SYNCS.EXCH.64 URZ, [UR9+0xe8], UR14 ;  /* 0x0000e80e09ff75b2 */ /* 0x0008620008000100 */
[----:B------:R4:W1:Y:S02]  /*0ae0*/  SYNCS.EXCH.64 URZ, [UR9+0xf8], UR10 ;  /* 0x0000f80a09ff75b2 */ /* 0x0008640008000100 */
[----:B----4-:R-:W-:Y:S01]  /*0af0*/  NOP ;  /* 0x0000000000007918 */ /* 0x010fe20000000000 */
.L_x_13:
[----:B------:R-:W4:Y:S01]  /*0b00*/  SHFL.IDX PT, R0, R124, RZ, 0x1f ;  /* 0x00001fff7c007589 */ /* 0x000f2200000e0000 */
[----:B------:R-:W-:Y:S01]  /*0b10*/  NOP ;  /* 0x0000000000007918 */ /* 0x000fe20000000000 */
[----:B----4-:R-:W-:-:S13]  /*0b20*/  ISETP.NE.AND P1, PT, R0, 0x5, PT ;  /* 0x000000050000780c */ /* 0x010fda0003f25270 */
[----:B------:R-:W-:Y:S05]  /*0b30*/  @P1 BRA `(.L_x_14) ;  /* 0x0000000000541947 */ /* 0x000fea0003800000 */
[----:B--23--:R-:W-:Y:S01]  /*0b40*/  UMOV UR10, 0x400 ;  /* 0x00000400000a7882 */ /* 0x00cfe20000000000 */
        /* <DEDUP_REMOVED lines=14> */
[----:B------:R4:W1:Y:S01]  /*0c30*/  SYNCS.EXCH.64 URZ, [UR10+0x128], UR8 ;  /* 0x000128080aff75b2 */ /* 0x0008620008000100 */
[----:B------:R4:W1:Y:S01]  /*0c40*/  SYNCS.EXCH.64 URZ, [UR10+0x110], UR14 ;  /* 0x0001100e0aff75b2 */ /* 0x0008620008000100 */
[----:B------:R4:W1:Y:S01]  /*0c50*/  SYNCS.EXCH.64 URZ, [UR10+0x130], UR8 ;  /* 0x000130080aff75b2 */ /* 0x0008620008000100 */
[----:B------:R4:W1:Y:S01]  /*0c60*/  SYNCS.EXCH.64 URZ, [UR10+0x118], UR14 ;  /* 0x0001180e0aff75b2 */ /* 0x0008620008000100 */
[----:B------:R4:W1:Y:S02]  /*0c70*/  SYNCS.EXCH.64 URZ, [UR10+0x138], UR8 ;  /* 0x000138080aff75b2 */ /* 0x0008640008000100 */
[----:B----4-:R-:W-:Y:S01]  /*0c80*/  NOP ;  /* 0x0000000000007918 */ /* 0x010fe20000000000 */
.L_x_14:
[----:B------:R-:W4:Y:S01]  /*0c90*/  SHFL.IDX PT, R0, R124, RZ, 0x1f ;  /* 0x00001fff7c007589 */ /* 0x000f2200000e0000 */
[----:B------:R-:W-:Y:S01]  /*0ca0*/  ISETP.NE.OR P0, PT, RZ, UR7, !P0 ;  /* 0x00000007ff007c0c */ /* 0x000fe2000c705670 */
[----:B------:R-:W-:Y:S01]  /*0cb0*/  NOP ;  /* 0x0000000000007918 */ /* 0x000fe20000000000 */
[----:B----4-:R-:W-:-:S13]  /*0cc0*/  ISETP.NE.AND P1, PT, R0, 0x3, PT ;  /* 0x000000030000780c */ /* 0x010fda0003f25270 */
[----:B------:R-:W-:Y:S05]  /*0cd0*/  @P1 BRA `(.L_x_15) ;  /* 0x0000000000341947 */ /* 0x000fea0003800000 */
[----:B--23--:R-:W-:Y:S01]  /*0ce0*/  UMOV UR9, 0x400 ;  /* 0x0000040000097882 */ /* 0x00cfe20000000000 */
[----:B------:R-:W-:Y:S01]  /*0cf0*/  UMOV UR8, 0x20 ;  /* 0x0000002000087882 */ /* 0x000fe20000000000 */
[----:B------:R-:W-:Y:S02]  /*0d00*/  ULEA UR9, UR4, UR9, 0x18 ;  /* 0x0000000904097291 */ /* 0x000fe4000f8ec0ff */
[----:B------:R-:W-:-:S04]  /*0d10*/  UIADD3 UR10, UPT, UPT, -UR8, 0x100000, URZ ;  /* 0x00100000080a7890 */ /* 0x000fc8000fffe1ff */
[----:B------:R-:W-:Y:S02]  /*0d20*/  USHF.L.U32 UR11, UR10, 0xb, URZ ;  /* 0x0000000b0a0b7899 */ /* 0x000fe400080006ff */
[----:B------:R-:W-:Y:S01]  /*0d30*/  USHF.L.U32 UR10, UR10, 0x1, URZ ;  /* 0x000000010a0a7899 */ /* 0x000fe200080006ff */
[----:B------:R-:W-:Y:S01]  /*0d40*/  ELECT P1, URZ, PT ;  /* 0x0000000000ff782f */ /* 0x000fe20003820000 */
[----:B------:R-:W2:Y:S10]  /*0d50*/  FENCE.VIEW.ASYNC.S ;  /* 0x00000000000073c6 */ /* 0x000eb40000000000 */
[----:B--2---:R4:W2:Y:S01]  /*0d60*/  SYNCS.EXCH.64 URZ, [UR9+0x140], UR10 ;  /* 0x0001400a09ff75b2 */ /* 0x0048a20008000100 */
[----:B------:R4:W3:Y:S01]  /*0d70*/  SYNCS.EXCH.64 URZ, [UR9+0x150], UR10 ;  /* 0x0001500a09ff75b2 */ /* 0x0008e20008000100 */
[----:B------:R4:W1:Y:S01]  /*0d80*/  SYNCS.EXCH.64 URZ, [UR9+0x148], UR10 ;  /* 0x0001480a09ff75b2 */ /* 0x0008620008000100 */
[----:B------:R4:W1:Y:S02]  /*0d90*/  SYNCS.EXCH.64 URZ, [UR9+0x158], UR10 ;  /* 0x0001580a09ff75b2 */ /* 0x0008640008000100 */
[----:B----4-:R-:W-:Y:S01]  /*0da0*/  NOP ;  /* 0x0000000000007918 */ /* 0x010fe20000000000 */
.L_x_15:
[----:B------:R-:W-:Y:S01]  /*0db0*/  VOTEU.ALL UP1, P0 ;  /* 0x0000000000ff7886 */ /* 0x000fe20000020000 */
[----:B--23--:R-:W2:Y:S01]  /*0dc0*/  LDCU UR9, c[0x0][0x36c] ;  /* 0x00006d80ff0977ac */ /* 0x00cea20008000800 */
[----:B------:R-:W-:Y:S01]  /*0dd0*/  NOP ;  /* 0x0000000000007918 */ /* 0x000fe20000000000 */
[----:B------:R-:W-:Y:S01]  /*0de0*/  LOP3.LUT R10, R121, 0x1f, RZ, 0xc0, !PT ;  /* 0x0000001f790a7812 */ /* 0x000fe200078ec0ff */
[----:B------:R-:W-:Y:S01]  /*0df0*/  UMOV UR10, 0x20 ;  /* 0x00000020000a7882 */ /* 0x000fe20000000000 */
[----:B------:R-:W-:Y:S01]  /*0e00*/  @!UP1 UMOV UR8, 0x400 ;  /* 0x0000040000089882 */ /* 0x000fe20000000000 */
[----:B------:R-:W-:-:S04]  /*0e10*/  @!UP1 UIADD3 UR10, UPT, UPT, -UR10, 0x100000, URZ ;  /* 0x001000000a0a9890 */ /* 0x000fc8000fffe1ff */
[----:B------:R-:W-:Y:S02]  /*0e20*/  @!UP1 USHF.L.U32 UR11, UR10, 0xb, URZ ;  /* 0x0000000b0a0b9899 */ /* 0x000fe400080006ff */
[----:B------:R-:W-:Y:S02]  /*0e30*/  @!UP1 USHF.L.U32 UR10, UR10, 0x1, URZ ;  /* 0x000000010a0a9899 */ /* 0x000fe400080006ff */
[----:B------:R-:W-:Y:S01]  /*0e40*/  @!UP1 ULEA UR8, UR4, UR8, 0x18 ;  /* 0x0000000804089291 */ /* 0x000fe2000f8ec0ff */
[----:B------:R-:W-:Y:S01]  /*0e50*/  VOTEU.ALL UP1, P0 ;  /* 0x0000000000ff7886 */ /* 0x000fe20000020000 */
[----:B------:R-:W-:Y:S01]  /*0e60*/  UISETP.NE.AND UP4, UPT, UR7, URZ, UPT ;  /* 0x000000ff0700728c */ /* 0x000fe2000bf85270 */
[----:B------:R-:W3:Y:S09]  /*0e70*/  FENCE.VIEW.ASYNC.S ;  /* 0x00000000000073c6 */ /* 0x000ef20000000000 */
[----:B---3--:R3:W4:Y:S01]  /*0e80*/  @!UP1 SYNCS.EXCH.64 URZ, [UR8+0x160], UR10 ;  /* 0x0001600a08ff95b2 */ /* 0x0087220008000100 */
[----:B--2---:R-:W-:-:S09]  /*0e90*/  UISETP.EQ.U32.AND UP1, UPT, UR9, 0x1, UPT ;  /* 0x000000010900788c */ /* 0x004fd2000bf22070 */
[----:B------:R-:W-:Y:S05]  /*0ea0*/  BRA.U !UP1, `(.L_x_16) ;  /* 0x0000000109087547 */ /* 0x000fea000b800000 */
[----:B-1--4-:R-:W-:Y:S01]  /*0eb0*/  UCGABAR_ARV ;  /* 0x00000000000079c7 */ /* 0x012fe20008000000 */
[----:B------:R-:W-:Y:S05]  /*0ec0*/  BRA `(.L_x_17) ;  /* 0x0000000000047947 */ /* 0x000fea0003800000 */
.L_x_16:
[----:B-1--4-:R-:W-:Y:S01]  /*0ed0*/  NOP ;  /* 0x0000000000007918 */ /* 0x012fe20000000000 */
.L_x_17:
[----:B------:R-:W1:Y:S01]  /*0ee0*/  S2R R23, SR_CTAID.Y ;  /* 0x0000000000177919 */ /* 0x000e620000002600 */
[----:B------:R-:W-:-:S05]  /*0ef0*/  CS2R.32 R83, SR_CgaSize ;  /* 0x0000000000537805 */ /* 0x000fca0000008a00 */
[----:B------:R-:W-:-:S05]  /*0f00*/  IMAD R83, R83, -0xa0, RZ ;  /* 0xffffff6053537824 */ /* 0x000fca00078e02ff */
[----:B---3--:R-:W-:-:S14]  /*0f10*/  R2UR UR8, R83 ;  /* 0x00000000530872ca */ /* 0x008fdc00000e0000 */
[----:B------:R-:W2:Y:S01]  /*0f20*/  LDCU UR8, c[0x0][UR8+0x2b4] ;  /* 0x00005680080877ac */ /* 0x000ea20008000800 */
[----:B------:R-:W-:-:S05]  /*0f30*/  CS2R.32 R0, SR_CgaSize ;  /* 0x0000000000007805 */ /* 0x000fca0000008a00 */
[----:B------:R-:W-:-:S06]  /*0f40*/  IMAD R0, R0, -0xa0, RZ ;  /* 0xffffff6000007824 */ /* 0x000fcc00078e02ff */
[----:B------:R-:W3:Y:S01]  /*0f50*/  LDC R0, c[0x0][R0+0x2a4] ;  /* 0x0000a90000007b82 */ /* 0x000ee20000000800 */
[----:B------:R-:W-:Y:S01]  /*0f60*/  PRMT R8, RZ, 0x7610, R8 ;  /* 0x00007610ff087816 */ /* 0x000fe20000000008 */
[----:B------:R-:W4:Y:S01]  /*0f70*/  S2R R9, SR_CTAID.X ;  /* 0x0000000000097919 */ /* 0x000f220000002500 */
[----:B------:R-:W-:-:S05]  /*0f80*/  CS2R.32 R83, SR_CgaSize ;  /* 0x0000000000537805 */ /* 0x000fca0000008a00 */
[----:B------:R-:W-:-:S05]  /*0f90*/  IMAD R83, R83, -0xa0, RZ ;  /* 0xffffff6053537824 */ /* 0x000fca00078e02ff */
[----:B------:R-:W-:-:S14]  /*0fa0*/  R2UR UR9, R83 ;  /* 0x00000000530972ca */ /* 0x000fdc00000e0000 */
[----:B------:R-:W3:Y:S01]  /*0fb0*/  LDCU UR9, c[0x0][UR9+0x2b0] ;  /* 0x00005600090977ac */ /* 0x000ee20008000800 */
[----:B------:R-:W-:Y:S01]  /*0fc0*/  UISETP.NE.AND UP2, UPT, UR7, 0x2, UPT ;  /* 0x000000020700788c */ /* 0x000fe2000bf45270 */
[----:B------:R-:W2:Y:S01]  /*0fd0*/  LDC R11, c[0x0][0xb24] ;  /* 0x0002c900ff0b7b82 */ /* 0x000ea20000000800 */
[----:B------:R-:W-:-:S05]  /*0fe0*/  CS2R.32 R2, SR_CgaSize ;  /* 0x0000000000027805 */ /* 0x000fca0000008a00 */
[----:B------:R-:W-:-:S06]  /*0ff0*/  IMAD R2, R2, -0xa0, RZ ;  /* 0xffffff6002027824 */ /* 0x000fcc00078e02ff */
[----:B------:R-:W3:Y:S08]  /*1000*/  LDC R2, c[0x0][R2+0x2a0] ;  /* 0x0000a80002027b82 */ /* 0x000ef00000000800 */
[----:B------:R-:W3:Y:S01]  /*1010*/  LDC R36, c[0x0][0xb24] ;  /* 0x0002c900ff247b82 */ /* 0x000ee20000000800 */
[----:B-1----:R-:W-:-:S07]  /*1020*/  I2FP.F32.U32 R82, R23 ;  /* 0x0000001700527245 */ /* 0x002fce0000201000 */
[----:B------:R-:W1:Y:S01]  /*1030*/  S2UR UR36, SR_CTAID.Z ;  /* 0x00000000002479c3 */ /* 0x000e620000002700 */
[----:B--2---:R-:W-:Y:S01]  /*1040*/  ISETP.GE.AND P0, PT, R11, 0x1, PT ;  /* 0x000000010b00780c */ /* 0x004fe20003f06270 */
[----:B----4-:R-:W-:Y:S01]  /*1050*/  IMAD.MOV.U32 R22, RZ, RZ, R9 ;  /* 0x000000ffff167224 */ /* 0x010fe200078e0009 */
[----:B------:R-:W-:Y:S01]  /*1060*/  I2FP.F32.U32 R83, R9 ;  /* 0x0000000900537245 */ /* 0x000fe20000201000 */
[----:B------:R-:W-:Y:S01]  /*1070*/  FMUL R82, R82, UR8 ;  /* 0x0000000852527c20 */ /* 0x000fe20008400000 */
[----:B------:R-:W2:Y:S03]  /*1080*/  LDCU UR8, c[0x0][0xb30] ;  /* 0x00016600ff0877ac */ /* 0x000ea60008000800 */
[----:B---3--:R-:W-:Y:S02]  /*1090*/  FMUL R83, R83, UR9 ;  /* 0x0000000953537c20 */ /* 0x008fe40008400000 */
[----:B------:R-:W3:Y:S08]  /*10a0*/  F2I.U32.TRUNC.NTZ R82, R82 ;  /* 0x0000005200527305 */ /* 0x000ef0000020f000 */
[----:B------:R-:W4:Y:S01]  /*10b0*/  F2I.U32.TRUNC.NTZ R83, R83 ;  /* 0x0000005300537305 */ /* 0x000f22000020f000 */
[----:B--2---:R-:W-:Y:S01]  /*10c0*/  UISETP.NE.AND UP3, UPT, UR8, 0x1, UPT ;  /* 0x000000010800788c */ /* 0x004fe2000bf65270 */
[----:B---3--:R-:W-:-:S05]  /*10d0*/  IADD3 R82, PT, PT, -R82, RZ, RZ ;  /* 0x000000ff52527210 */ /* 0x008fca0007ffe1ff */
[----:B------:R-:W-:Y:S01]  /*10e0*/  IMAD R82, R0, R82, R23 ;  /* 0x0000005200527224 */ /* 0x000fe200078e0217 */
[----:B------:R-:W-:Y:S01]  /*10f0*/  PRMT R0, RZ, 0x7610, R0 ;  /* 0x00007610ff007816 */ /* 0x000fe20000000000 */
[----:B----4-:R-:W-:-:S04]  /*1100*/  IMAD.MOV R83, RZ, RZ, -R83 ;  /* 0x000000ffff537224 */ /* 0x010fc800078e0a53 */
[----:B------:R-:W-:Y:S01]  /*1110*/  IMAD R83, R2, R83, R9 ;  /* 0x0000005302537224 */ /* 0x000fe200078e0209 */
[----:B-1----:R-:W-:Y:S06]  /*1120*/  BRA.U UP4, `(.L_x_18) ;  /* 0x0000000104247547 */ /* 0x002fec000b800000 */
[----:B------:R-:W-:Y:S01]  /*1130*/  ISETP.NE.AND P1, PT, R82, RZ, PT ;  /* 0x000000ff5200720c */ /* 0x000fe20003f25270 */
[----:B------:R-:W-:Y:S01]  /*1140*/  IMAD.MOV.U32 R0, RZ, RZ, 0x3 ;  /* 0x00000003ff007424 */ /* 0x000fe200078e00ff */
[C---:B------:R-:W-:Y:S02]  /*1150*/  LOP3.LUT R2, R83.reuse, 0xfffffffe, RZ, 0xc0, !PT ;  /* 0xfffffffe53027812 */ /* 0x040fe400078ec0ff */
[----:B------:R-:W-:Y:S02]  /*1160*/  ISETP.LT.U32.OR P1, PT, R83, 0x2, !P1 ;  /* 0x000000025300780c */ /* 0x000fe40004f21470 */
[----:B------:R-:W-:Y:S02]  /*1170*/  SHF.L.U32 R0, R0, R2, RZ ;  /* 0x0000000200007219 */ /* 0x000fe400000006ff */
[----:B------:R-:W-:Y:S02]  /*1180*/  SEL R4, RZ, 0x1, !P1 ;  /* 0x00000001ff047807 */ /* 0x000fe40004800000 */
[----:B------:R-:W-:-:S05]  /*1190*/  SEL R3, RZ, 0x2, !P1 ;  /* 0x00000002ff037807 */ /* 0x000fca0004800000 */
[----:B------:R-:W-:-:S05]  /*11a0*/  IMAD.IADD R3, R4, 0x1, R3 ;  /* 0x0000000104037824 */ /* 0x000fca00078e0203 */
[----:B------:R-:W-:Y:S02]  /*11b0*/  PRMT R8, R3, 0x7610, R8 ;  /* 0x0000761003087816 */ /* 0x000fe40000000008 */
.L_x_18:
[----:B------:R-:W-:Y:S05]  /*11c0*/  @!P0 BRA `(.L_x_19) ;  /* 0x0000000000b88947 */ /* 0x000fea0003800000 */
[----:B------:R-:W1:Y:S01]  /*11d0*/  LDC.64 R4, c[0x0][0xb18] ;  /* 0x0002c600ff047b82 */ /* 0x000e620000000a00 */
[----:B------:R-:W-:-:S07]  /*11e0*/  ISETP.NE.AND P0, PT, R11, 0x1, PT ;  /* 0x000000010b00780c */ /* 0x000fce0003f05270 */
[----:B------:R-:W2:Y:S08]  /*11f0*/  LDC R22, c[0x0][0xb0c] ;  /* 0x0002c300ff167b82 */ /* 0x000eb00000000800 */
[----:B------:R-:W3:Y:S08]  /*1200*/  LDC R14, c[0x0][0x370] ;  /* 0x0000dc00ff0e7b82 */ /* 0x000ef00000000800 */
[----:B------:R-:W4:Y:S01]  /*1210*/  LDC R13, c[0x0][0x374] ;  /* 0x0000dd00ff0d7b82 */ /* 0x000f220000000800 */
[----:B-1----:R-:W-:-:S07]  /*1220*/  ISETP.NE.AND P1, PT, R4, 0x1, PT ;  /* 0x000000010400780c */ /* 0x002fce0003f25270 */
[----:B------:R-:W3:Y:S01]  /*1230*/  LDC.64 R6, c[0x0][0xb10] ;  /* 0x0002c400ff067b82 */ /* 0x000ee20000000a00 */
[----:B--2---:R-:W-:-:S07]  /*1240*/  ISETP.NE.AND P2, PT, R22, 0x1, PT ;  /* 0x000000011600780c */ /* 0x004fce0003f45270 */
[----:B------:R-:W1:Y:S08]  /*1250*/  LDC R12, c[0x0][0xb20] ;  /* 0x0002c800ff0c7b82 */ /* 0x000e700000000800 */
[----:B------:R-:W2:Y:S01]  /*1260*/  LDC.64 R2, c[0x0][0xb28] ;  /* 0x0002ca00ff027b82 */ /* 0x000ea20000000a00 */
[----:B----4-:R-:W-:-:S04]  /*1270*/  IMAD.HI.U32 R15, R13, R5, RZ ;  /* 0x000000050d0f7227 */ /* 0x010fc800078e00ff */
[----:B------:R-:W-:-:S04]  /*1280*/  IMAD.HI.U32 R5, R23, R5, RZ ;  /* 0x0000000517057227 */ /* 0x000fc800078e00ff */
[----:B---3--:R-:W-:-:S05]  /*1290*/  IMAD.HI.U32 R16, R14, R6, RZ ;  /* 0x000000060e107227 */ /* 0x008fca00078e00ff */
[-C--:B------:R-:W-:Y:S01]  /*12a0*/  @P2 SHF.R.U32.HI R14, RZ, R7.reuse, R16 ;  /* 0x00000007ff0e2219 */ /* 0x080fe20000011610 */
[----:B------:R-:W-:Y:S01]  /*12b0*/  IMAD.HI.U32 R16, R9, R6, RZ ;  /* 0x0000000609107227 */ /* 0x000fe200078e00ff */
[-C--:B-1----:R-:W-:Y:S02]  /*12c0*/  @P1 SHF.R.U32.HI R13, RZ, R12.reuse, R15 ;  /* 0x0000000cff0d1219 */ /* 0x082fe4000001160f */
[----:B------:R-:W-:Y:S02]  /*12d0*/  SHF.R.U32.HI R5, RZ, R12, R5 ;  /* 0x0000000cff057219 */ /* 0x000fe40000011605 */
[----:B------:R-:W-:Y:S02]  /*12e0*/  SHF.R.U32.HI R16, RZ, R7, R16 ;  /* 0x00000007ff107219 */ /* 0x000fe40000011610 */
[----:B------:R-:W-:Y:S01]  /*12f0*/  SEL R5, R23, R5, !P1 ;  /* 0x0000000517057207 */ /* 0x000fe20004800000 */
[----:B--2---:R-:W-:Y:S01]  /*1300*/  IMAD.HI.U32 R15, R13, R2, RZ ;  /* 0x000000020d0f7227 */ /* 0x004fe200078e00ff */
[----:B------:R-:W-:-:S03]  /*1310*/  SEL R16, R9, R16, !P2 ;  /* 0x0000001009107207 */ /* 0x000fc60005000000 */
[----:B------:R-:W-:Y:S01]  /*1320*/  IMAD.HI.U32 R6, R14, R2, RZ ;  /* 0x000000020e067227 */ /* 0x000fe200078e00ff */
[----:B------:R-:W-:-:S04]  /*1330*/  @P0 SHF.R.U32.HI R13, RZ, R3, R15 ;  /* 0x00000003ff0d0219 */ /* 0x000fc8000001160f */
[----:B------:R-:W-:Y:S01]  /*1340*/  @P0 SHF.R.U32.HI R14, RZ, R3, R6 ;  /* 0x00000003ff0e0219 */ /* 0x000fe20000011606 */
[----:B------:R-:W-:-:S04]  /*1350*/  IMAD R13, R13, R11, RZ ;  /* 0x0000000b0d0d7224 */ /* 0x000fc800078e02ff */
[----:B------:R-:W-:Y:S01]  /*1360*/  IMAD R6, R14, R11, RZ ;  /* 0x0000000b0e067224 */ /* 0x000fe200078e02ff */
[----:B------:R-:W-:-:S04]  /*1370*/  ISETP.GE.AND P1, PT, R5, R13, PT ;  /* 0x0000000d0500720c */ /* 0x000fc80003f26270 */
[----:B------:R-:W-:Y:S01]  /*1380*/  ISETP.GE.OR P1, PT, R16, R6, P1 ;  /* 0x000000061000720c */ /* 0x000fe20000f26670 */
[----:B------:R-:W-:-:S05]  /*1390*/  IMAD.HI.U32 R6, R5, R2, RZ ;  /* 0x0000000205067227 */ /* 0x000fca00078e00ff */
[----:B------:R-:W-:-:S04]  /*13a0*/  SHF.R.U32.HI R6, RZ, R3, R6 ;  /* 0x00000003ff067219 */ /* 0x000fc80000011606 */
[----:B------:R-:W-:-:S03]  /*13b0*/  SEL R6, R5, R6, !P0 ;  /* 0x0000000605067207 */ /* 0x000fc60004000000 */
[----:B------:R-:W-:Y:S01]  /*13c0*/  @!P1 IMAD.HI.U32 R7, R16, R2, RZ ;  /* 0x0000000210079227 */ /* 0x000fe200078e00ff */
[----:B------:R-:W-:-:S04]  /*13d0*/  IADD3 R2, PT, PT, -R6, RZ, RZ ;  /* 0x000000ff06027210 */ /* 0x000fc80007ffe1ff */
[----:B------:R-:W-:Y:S01]  /*13e0*/  @!P1 SHF.R.U32.HI R3, RZ, R3, R7 ;  /* 0x00000003ff039219 */ /* 0x000fe20000011607 */
[----:B------:R-:W-:Y:S01]  /*13f0*/  IMAD R2, R11, R2, R5 ;  /* 0x000000020b027224 */ /* 0x000fe200078e0205 */
[----:B------:R-:W-:Y:S02]  /*1400*/  IADD3 R7, PT, PT, -R5, RZ, RZ ;  /* 0x000000ff05077210 */ /* 0x000fe40007ffe1ff */
[----:B------:R-:W-:-:S03]  /*1410*/  @!P1 SEL R3, R16, R3, !P0 ;  /* 0x0000000310039207 */ /* 0x000fc60004000000 */
[----:B------:R-:W-:Y:S02]  /*1420*/  IMAD R7, R4, R7, R23 ;  /* 0x0000000704077224 */ /* 0x000fe400078e0217 */
[--C-:B------:R-:W-:Y:S02]  /*1430*/  @!P1 IMAD.IADD R6, R6, 0x1, -R3.reuse ;  /* 0x0000000106069824 */ /* 0x100fe400078e0a03 */
[----:B------:R-:W-:Y:S01]  /*1440*/  @!P1 IMAD R3, R2, R14, R3 ;  /* 0x0000000e02039224 */ /* 0x000fe200078e0203 */
[----:B------:R-:W-:Y:S01]  /*1450*/  IADD3 R2, PT, PT, -R16, RZ, RZ ;  /* 0x000000ff10027210 */ /* 0x000fe20007ffe1ff */
[----:B------:R-:W-:Y:S02]  /*1460*/  @!P1 IMAD R5, R6, R11, R16 ;  /* 0x0000000b06059224 */ /* 0x000fe400078e0210 */
[----:B------:R-:W-:Y:S02]  /*1470*/  @!P1 IMAD.MOV.U32 R16, RZ, RZ, R3 ;  /* 0x000000ffff109224 */ /* 0x000fe400078e0003 */
[----:B------:R-:W-:-:S02]  /*1480*/  IMAD R2, R22, R2, R9 ;  /* 0x0000000216027224 */ /* 0x000fc400078e0209 */
[----:B------:R-:W-:Y:S02]  /*1490*/  IMAD R23, R5, R4, R7 ;  /* 0x0000000405177224 */ /* 0x000fe400078e0207 */
[----:B------:R-:W-:Y:S02]  /*14a0*/  IMAD R22, R16, R22, R2 ;  /* 0x0000001610167224 */ /* 0x000fe400078e0202 */
.L_x_19:
[----:B------:R-:W-:Y:S05]  /*14b0*/  BRA.U UP3, `(.L_x_20) ;  /* 0x0000000103407547 */ /* 0x000fea000b800000 */
[----:B------:R-:W1:Y:S08]  /*14c0*/  LDC.64 R4, c[0x0][0xb10] ;  /* 0x0002c400ff047b82 */ /* 0x000e700000000a00 */
[----:B------:R-:W2:Y:S08]  /*14d0*/  LDC.64 R2, c[0x0][0xb18] ;  /* 0x0002c600ff027b82 */ /* 0x000eb00000000a00 */
[----:B------:R-:W3:Y:S08]  /*14e0*/  LDC R6, c[0x0][0xb20] ;  /* 0x0002c800ff067b82 */ /* 0x000ef00000000800 */
[----:B------:R-:W4:Y:S01]  /*14f0*/  LDC R7, c[0x0][0xb0c] ;  /* 0x0002c300ff077b82 */ /* 0x000f220000000800 */
[----:B-1----:R-:W-:-:S05]  /*1500*/  IMAD.HI.U32 R4, R22, R4, RZ ;  /* 0x0000000416047227 */ /* 0x002fca00078e00ff */
[----:B------:R-:W-:Y:S01]  /*1510*/  SHF.R.U32.HI R4, RZ, R5, R4 ;  /* 0x00000005ff047219 */ /* 0x000fe20000011604 */
[----:B--2---:R-:W-:Y:S01]  /*1520*/  IMAD.HI.U32 R3, R23, R3, RZ ;  /* 0x0000000317037227 */ /* 0x004fe200078e00ff */
[----:B------:R-:W-:-:S04]  /*1530*/  ISETP.NE.AND P0, PT, R2, 0x1, PT ;  /* 0x000000010200780c */ /* 0x000fc80003f05270 */
[----:B---3--:R-:W-:-:S04]  /*1540*/  SHF.R.U32.HI R3, RZ, R6, R3 ;  /* 0x00000006ff037219 */ /* 0x008fc80000011603 */
[----:B------:R-:W-:Y:S02]  /*1550*/  SEL R3, R23, R3, !P0 ;  /* 0x0000000317037207 */ /* 0x000fe40004000000 */
[----:B----4-:R-:W-:-:S04]  /*1560*/  ISETP.NE.AND P1, PT, R7, 0x1, PT ;  /* 0x000000010700780c */ /* 0x010fc80003f25270 */
[----:B------:R-:W-:-:S05]  /*1570*/  SEL R5, R22, R4, !P1 ;  /* 0x0000000416057207 */ /* 0x000fca0004800000 */
[----:B------:R-:W-:Y:S02]  /*1580*/  IMAD.IADD R4, R3, 0x1, -R5 ;  /* 0x0000000103047824 */ /* 0x000fe400078e0a05 */
[----:B------:R-:W-:Y:S02]  /*1590*/  IMAD.IADD R3, R5, 0x1, -R3 ;  /* 0x0000000105037824 */ /* 0x000fe400078e0a03 */
[----:B------:R-:W-:Y:S02]  /*15a0*/  IMAD R22, R4, R7, R22 ;  /* 0x0000000704167224 */ /* 0x000fe400078e0216 */
[----:B------:R-:W-:Y:S02]  /*15b0*/  IMAD R23, R3, R2, R23 ;  /* 0x0000000203177224 */ /* 0x000fe400078e0217 */
.L_x_20:
[----:B------:R-:W-:Y:S05]  /*15c0*/  BRA.U !UP1, `(.L_x_21) ;  /* 0x00000001090c7547 */ /* 0x000fea000b800000 */
[----:B------:R-:W-:Y:S01]  /*15d0*/  UCGABAR_WAIT ;  /* 0x0000000000007dc7 */ /* 0x000fe20008000000 */
[----:B------:R-:W-:Y:S01]  /*15e0*/  CCTL.IVALL ;  /* 0x00000000ff00798f */ /* 0x000fe20002000000 */
[----:B------:R-:W-:Y:S05]  /*15f0*/  BRA `(.L_x_22) ;  /* 0x0000000000047947 */ /* 0x000fea0003800000 */
.L_x_21:
[----:B------:R-:W-:Y:S06]  /*1600*/  BAR.SYNC.DEFER_BLOCKING 0x0 ;  /* 0x0000000000007b1d */ /* 0x000fec0000010000 */
.L_x_22:
[----:B------:R-:W-:Y:S05]  /*1610*/  BRA.U UP2, `(.L_x_23) ;  /* 0x0000001502887547 */ /* 0x000fea000b800000 */
[----:B------:R-:W1:Y:S01]  /*1620*/  LDCU UR21, c[0x0][0x38c] ;  /* 0x00007180ff1577ac */ /* 0x000e620008000800 */
[----:B------:R-:W2:Y:S01]  /*1630*/  LDC R8, c[0x0][0x370] ;  /* 0x0000dc00ff087b82 */ /* 0x000ea20000000800 */
[C---:B------:R-:W-:Y:S02]  /*1640*/  IMAD.SHL.U32 R17, R9.reuse, 0x20, RZ ;  /* 0x0000002009117824 */ /* 0x040fe400078e00ff */
[----:B------:R-:W-:Y:S01]  /*1650*/  HFMA2 R15, -RZ, RZ, 0, 5.9604644775390625e-08 ;  /* 0x00000001ff0f7431 */ /* 0x000fe200000001ff */
[----:B------:R-:W-:Y:S01]  /*1660*/  UISETP.NE.AND UP1, UPT, UR7, URZ, UPT ;  /* 0x000000ff0700728c */ /* 0x000fe2000bf25270 */
[----:B------:R-:W-:Y:S01]  /*1670*/  ISETP.NE.AND P4, PT, R10, RZ, P5 ;  /* 0x000000ff0a00720c */ /* 0x000fe20002f85270 */
[----:B------:R-:W-:Y:S01]  /*1680*/  IMAD.SHL.U32 R16, R9, 0x80, RZ ;  /* 0x0000008009107824 */ /* 0x000fe200078e00ff */
[----:B------:R-:W-:Y:S01]  /*1690*/  CS2R R12, SRZ ;  /* 0x00000000000c7805 */ /* 0x000fe2000001ff00 */
[----:B------:R-:W-:Y:S01]  /*16a0*/  IMAD.MOV.U32 R14, RZ, RZ, RZ ;  /* 0x000000ffff0e7224 */ /* 0x000fe200078e00ff */
[----:B------:R-:W3:Y:S01]  /*16b0*/  LDC R0, c[0x0][0x374] ;  /* 0x0000dd00ff007b82 */ /* 0x000ee20000000800 */
[----:B------:R-:W-:Y:S01]  /*16c0*/  MOV R11, 0x1 ;  /* 0x00000001000b7802 */ /* 0x000fe20000000f00 */
[----:B------:R-:W4:Y:S01]  /*16d0*/  LDCU.64 UR24, c[0x0][0x348] ;  /* 0x00006900ff1877ac */ /* 0x000f220008000a00 */
[----:B------:R-:W-:Y:S01]  /*16e0*/  LOP3.LUT R17, R17, 0x20, RZ, 0xc0, !PT ;  /* 0x0000002011117812 */ /* 0x000fe200078ec0ff */
[----:B------:R-:W-:Y:S01]  /*16f0*/  USEL UR13, UR13, 0x2, UP1 ;  /* 0x000000020d0d7887 */ /* 0x000fe20008800000 */
[----:B------:R-:W-:Y:S01]  /*1700*/  UMOV UR14, URZ ;  /* 0x000000ff000e7c82 */ /* 0x000fe20008000000 */
[----:B-1----:R-:W-:-:S04]  /*1710*/  UIADD3 UR5, UPT, UPT, UR21, 0x3f, URZ ;  /* 0x0000003f15057890 */ /* 0x002fc8000fffe0ff */
[----:B------:R-:W-:-:S04]  /*1720*/  USHF.R.S32.HI UR23, URZ, 0x1f, UR5 ;  /* 0x0000001fff177899 */ /* 0x000fc80008011405 */
[----:B------:R-:W-:Y:S02]  /*1730*/  ULEA.HI UR23, UR23, UR5, URZ, 0x6 ;  /* 0x0000000517177291 */ /* 0x000fe4000f8f30ff */
[----:B------:R-:W-:Y:S02]  /*1740*/  UIADD3 UR5, UPT, UPT, UR21, -0x1, URZ ;  /* 0xffffffff15057890 */ /* 0x000fe4000fffe0ff */
[----:B------:R-:W-:Y:S02]  /*1750*/  USHF.R.S32.HI UR23, URZ, 0x6, UR23 ;  /* 0x00000006ff177899 */ /* 0x000fe40008011417 */
[----:B------:R-:W-:Y:S02]  /*1760*/  UISETP.GE.U32.AND UP2, UPT, UR5, -0x7f, UPT ;  /* 0xffffff810500788c */ /* 0x000fe4000bf46070 */
[----:B------:R-:W-:Y:S02]  /*1770*/  UISETP.LT.U32.AND UP0, UPT, UR23, 0xa, UPT ;  /* 0x0000000a1700788c */ /* 0x000fe4000bf01070 */
[----:B------:R-:W-:-:S02]  /*1780*/  UIADD3 UR21, UPT, UPT, UR21, 0x7e, URZ ;  /* 0x0000007e15157890 */ /* 0x000fc4000fffe0ff */
[----:B------:R-:W-:-:S04]  /*1790*/  USEL UR22, UR23, 0xa, UP0 ;  /* 0x0000000a17167887 */ /* 0x000fc80008000000 */
[----:B------:R-:W-:Y:S02]  /*17a0*/  UIADD3 UR7, UPT, UPT, UR22, -0x1, URZ ;  /* 0xffffffff16077890 */ /* 0x000fe4000fffe0ff */
[----:B------:R-:W-:Y:S02]  /*17b0*/  @UP2 UIADD3 UR7, UPT, UPT, UR22, URZ, URZ ;  /* 0x000000ff16072290 */ /* 0x000fe4000fffe0ff */
[----:B------:R-:W-:Y:S02]  /*17c0*/  UIADD3 UR15, UPT, UPT, UR23, -UR22, URZ ;  /* 0x80000016170f7290 */ /* 0x000fe4000fffe0ff */
[----:B------:R-:W-:Y:S02]  /*17d0*/  UIADD3 UR6, UPT, UPT, UR7, 0x1, URZ ;  /* 0x0000000107067890 */ /* 0x000fe4000fffe0ff */
[----:B--2-4-:R-:W-:-:S12]  /*17e0*/  UIADD3 UR7, UPT, UPT, -UR7, URZ, URZ ;  /* 0x000000ff07077290 */ /* 0x014fd8000fffe1ff */
.L_x_43:
[----:B------:R-:W-:Y:S01]  /*17f0*/  UISETP.NE.AND UP0, UPT, UR4, URZ, UPT ;  /* 0x000000ff0400728c */ /* 0x000fe2000bf05270 */
[----:B------:R-:W1:Y:S08]  /*1800*/  S2UR UR4, SR_CgaCtaId ;  /* 0x00000000000479c3 */ /* 0x000e700000008800 */
[----:B------:R-:W-:Y:S05]  /*1810*/  BRA.U UP0, `(.L_x_24) ;  /* 0x0000000100347547 */ /* 0x000fea000b800000 */
[----:B------:R-:W2:Y:S01]  /*1820*/  S2R R2, SR_CgaCtaId ;  /* 0x0000000000027919 */ /* 0x000ea20000008800 */
[----:B------:R-:W-:-:S04]  /*1830*/  MOV R3, 0x400 ;  /* 0x0000040000037802 */ /* 0x000fc80000000f00 */
[----:B--2---:R-:W-:Y:S02]  /*1840*/  LEA R2, R2, R3, 0x18 ;  /* 0x0000000302027211 */ /* 0x004fe400078ec0ff */
[----:B------:R-:W-:-:S03]  /*1850*/  SHF.L.U32 R3, R11, 0x1f, RZ ;  /* 0x0000001f0b037819 */ /* 0x000fc600000006ff */
[----:B------:R-:W-:-:S04]  /*1860*/  IMAD R2, R12, 0x8, R2 ;  /* 0x000000080c027824 */ /* 0x000fc800078e0202 */
[----:B------:R-:W2:Y:S02]  /*1870*/  SYNCS.PHASECHK.TRANS64.TRYWAIT P0, [R2+URZ+0x150], R3 ;  /* 0x00015003020075a7 */ /* 0x000ea400080011ff */
[----:B--2---:R-:W-:Y:S05]  /*1880*/  @!P0 BRA `(.L_x_25) ;  /* 0x0000008c00788947 */ /* 0x004fea0003800000 */
.L_x_233:
[----:B------:R-:W-:Y:S01]  /*1890*/  VIADD R12, R12, 0x1 ;  /* 0x000000010c0c7836 */ /* 0x000fe20000000000 */
[----:B------:R2:W-:Y:S04]  /*18a0*/  SYNCS.ARRIVE.TRANS64.A1T0 RZ, [R2+URZ+0x140], RZ ;  /* 0x000140ff02ff79a7 */ /* 0x0005e800081000ff */
[----:B------:R-:W-:-:S04]  /*18b0*/  ISETP.NE.AND P0, PT, R12, 0x2, PT ;  /* 0x000000020c00780c */ /* 0x000fc80003f05270 */
[----:B------:R-:W-:Y:S02]  /*18c0*/  SEL R12, R12, RZ, P0 ;  /* 0x000000ff0c0c7207 */ /* 0x000fe40000000000 */
[----:B--2---:R-:W-:-:S04]  /*18d0*/  SEL R2, RZ, 0x1, P0 ;  /* 0x00000001ff027807 */ /* 0x004fc80000000000 */
[----:B------:R-:W-:-:S07]  /*18e0*/  LOP3.LUT R11, R11, R2, RZ, 0x3c, !PT ;  /* 0x000000020b0b7212 */ /* 0x000fce00078e3cff */
.L_x_24:
[----:B------:R-:W-:Y:S01]  /*18f0*/  UMOV UR5, 0x400 ;  /* 0x0000040000057882 */ /* 0x000fe20000000000 */
[----:B------:R-:W-:Y:S01]  /*1900*/  SHF.L.U32 R2, R15, 0x1f, RZ ;  /* 0x0000001f0f027819 */ /* 0x000fe200000006ff */
[----:B-1----:R-:W-:Y:S01]  /*1910*/  ULEA UR5, UR4, UR5, 0x18 ;  /* 0x0000000504057291 */ /* 0x002fe2000f8ec0ff */
[----:B------:R-:W-:Y:S01]  /*1920*/  R2UR UR35, R16 ;  /* 0x00000000102372ca */ /* 0x000fe200000e0000 */
[----:B------:R-:W-:Y:S01]  /*1930*/  UISETP.GE.U32.AND UP0, UPT, UR21, 0x7f, UPT ;  /* 0x0000007f1500788c */ /* 0x000fe2000bf06070 */
[----:B------:R-:W-:Y:S01]  /*1940*/  R2UR UR11, R17 ;  /* 0x00000000110b72ca */ /* 0x000fe200000e0000 */
[----:B------:R-:W-:Y:S01]  /*1950*/  ULEA UR8, UR14, UR5, 0x3 ;  /* 0x000000050e087291 */ /* 0x000fe2000f8e18ff */
[----:B------:R-:W-:-:S08]  /*1960*/  UMOV UR26, URZ ;  /* 0x000000ff001a7c82 */ /* 0x000fd00008000000 */
[----:B------:R1:W2:Y:S01]  /*1970*/  SYNCS.PHASECHK.TRANS64.TRYWAIT P0, [UR8+0x50], R2 ;  /* 0x00005002ff0075a7 */ /* 0x0002a20008001108 */
[----:B------:R-:W-:-:S13]  /*1980*/  R2UR UR8, R23 ;  /* 0x00000000170872ca */ /* 0x000fda00000e0000 */
[----:B------:R-:W-:Y:S01]  /*1990*/  ULEA UR11, UR8, UR11, 0x6 ;  /* 0x0000000b080b7291 */ /* 0x000fe2000f8e30ff */
[----:B-1----:R-:W-:-:S05]  /*19a0*/  LEA.HI R2, R22, R22, RZ, 0x1 ;  /* 0x0000001616027211 */ /* 0x002fca00078f08ff */
[----:B------:R-:W-:-:S05]  /*19b0*/  IMAD.SHL.U32 R2, R2, 0x80, RZ ;  /* 0x0000008002027824 */ /* 0x000fca00078e00ff */
[----:B------:R-:W-:-:S04]  /*19c0*/  LOP3.LUT R2, R2, 0xffffff00, RZ, 0xc0, !PT ;  /* 0xffffff0002027812 */ /* 0x000fc800078ec0ff */
[----:B------:R-:W-:-:S13]  /*19d0*/  R2UR UR9, R2 ;  /* 0x00000000020972ca */ /* 0x000fda00000e0000 */
[----:B------:R-:W-:Y:S01]  /*19e0*/  ULOP3.LUT UR35, UR9, 0x80, UR35, 0xf8, !UPT ;  /* 0x0000008009237892 */ /* 0x000fe2000f8ef823 */
[----:B------:R-:W-:Y:S11]  /*19f0*/  BRA.U !UP0, `(.L_x_26) ;  /* 0x0000000108c07547 */ /* 0x000ff6000b800000 */
[----:B------:R-:W-:Y:S01]  /*1a00*/  UMOV UR16, UR7 ;  /* 0x0000000700107c82 */ /* 0x000fe20008000000 */
[----:B------:R-:W-:Y:S01]  /*1a10*/  UMOV UR17, UR14 ;  /* 0x0000000e00117c82 */ /* 0x000fe20008000000 */
[----:B------:R-:W-:-:S05]  /*1a20*/  UMOV UR34, URZ ;  /* 0x000000ff00227c82 */ /* 0x000fca0008000000 */
.L_x_32:
[----:B------:R-:W-:Y:S01]  /*1a30*/  ULEA UR33, UR17, UR5, 0x3 ;  /* 0x0000000511217291 */ /* 0x000fe2000f8e18ff */
[----:B------:R-:W-:Y:S01]  /*1a40*/  @P5 MOV R3, 0xa000 ;  /* 0x0000a00000035802 */ /* 0x000fe20000000f00 */
[----:B-12-4-:R-:W-:Y:S10]  /*1a50*/  @P0 BRA `(.L_x_27) ;  /* 0x00000000000c0947 */ /* 0x016ff40003800000 */
[----:B------:R-:W-:-:S04]  /*1a60*/  SHF.L.U32 R4, R15, 0x1f, RZ ;  /* 0x0000001f0f047819 */ /* 0x000fc800000006ff */
[----:B------:R-:W1:Y:S02]  /*1a70*/  SYNCS.PHASECHK.TRANS64.TRYWAIT P0, [UR33+0x50], R4 ;  /* 0x00005004ff0075a7 */ /* 0x000e640008001121 */
[----:B-1----:R-:W-:Y:S05]  /*1a80*/  @!P0 BRA `(.L_x_28) ;  /* 0x0000008c000c8947 */ /* 0x002fea0003800000 */
.L_x_27:
[----:B------:R2:W-:Y:S01]  /*1a90*/  @P5 SYNCS.ARRIVE.TRANS64 RZ, [UR33], R3 ;  /* 0x00000003ffff59a7 */ /* 0x0005e20008000021 */
[----:B------:R-:W-:Y:S02]  /*1aa0*/  ULOP3.LUT UR8, UR13, 0x2, URZ, 0xfc, !UPT ;  /* 0x000000020d087892 */ /* 0x000fe4000f8efcff */
[----:B------:R-:W-:Y:S02]  /*1ab0*/  UIADD3 UR16, UPT, UPT, UR16, 0x1, URZ ;  /* 0x0000000110107890 */ /* 0x000fe4000fffe0ff */
[----:B------:R-:W-:Y:S02]  /*1ac0*/  UISETP.NE.AND UP0, UPT, UR8, 0x2, UPT ;  /* 0x000000020800788c */ /* 0x000fe4000bf05270 */
[----:B------:R-:W-:-:S07]  /*1ad0*/  UISETP.NE.AND UP2, UPT, UR16, 0x1, UPT ;  /* 0x000000011000788c */ /* 0x000fce000bf45270 */
[----:B------:R-:W-:Y:S05]  /*1ae0*/  BRA.U UP0, `(.L_x_29) ;  /* 0x0000000100047547 */ /* 0x000fea000b800000 */
[----:B------:R-:W-:Y:S05]  /*1af0*/  BPT.TRAP 0x1 ;  /* 0x000000040000795c */ /* 0x000fea0000300000 */
.L_x_29:
[----:B------:R-:W-:Y:S04]  /*1b00*/  BSSY.RECONVERGENT B0, `(.L_x_30) ;  /* 0x0000003000007945 */ /* 0x000fe80003800200 */
[----:B------:R-:W-:Y:S05]  /*1b10*/  @!P4 BRA `(.L_x_31) ;  /* 0x000000000004c947 */ /* 0x000fea0003800000 */
[----:B------:R-:W-:Y:S05]  /*1b20*/  BPT.TRAP 0x1 ;  /* 0x000000040000795c */ /* 0x000fea0000300000 */
.L_x_31:
[----:B------:R-:W-:Y:S05]  /*1b30*/  BSYNC.RECONVERGENT B0 ;  /* 0x0000000000007941 */ /* 0x000fea0003800200 */
.L_x_30:
[----:B------:R-:W-:Y:S02]  /*1b40*/  UIADD3 UR14, UPT, UPT, UR17, 0x1, URZ ;  /* 0x00000001110e7890 */ /* 0x000fe4000fffe0ff */
[----:B------:R-:W-:Y:S02]  /*1b50*/  ULEA UR32, UR17, UR5, 0xe ;  /* 0x0000000511207291 */ /* 0x000fe4000f8e70ff */
[----:B------:R-:W-:Y:S02]  /*1b60*/  UISETP.NE.AND UP0, UPT, UR14, 0xa, UPT ;  /* 0x0000000a0e00788c */ /* 0x000fe4000bf05270 */
[----:B------:R-:W-:Y:S02]  /*1b70*/  UIADD3 UR30, UP1, UPT, UR24, 0x80, URZ ;  /* 0x00000080181e7890 */ /* 0x000fe4000ff3e0ff */
[----:B------:R-:W-:Y:S02]  /*1b80*/  USEL UR9, URZ, 0x1, UP0 ;  /* 0x00000001ff097887 */ /* 0x000fe40008000000 */
[----:B------:R-:W-:-:S02]  /*1b90*/  USEL UR14, UR14, URZ, UP0 ;  /* 0x000000ff0e0e7287 */ /* 0x000fc40008000000 */
[----:B------:R-:W-:Y:S02]  /*1ba0*/  UIADD3 UR28, UP0, UPT, UR24, 0x180, URZ ;  /* 0x00000180181c7890 */ /* 0x000fe4000ff1e0ff */
[----:B------:R-:W-:Y:S01]  /*1bb0*/  ULEA UR8, UR14, UR5, 0x3 ;  /* 0x000000050e087291 */ /* 0x000fe2000f8e18ff */
[----:B------:R-:W-:Y:S01]  /*1bc0*/  LOP3.LUT R15, R15, UR9, RZ, 0x3c, !PT ;  /* 0x000000090f0f7c12 */ /* 0x000fe2000f8e3cff */
[----:B------:R-:W-:Y:S02]  /*1bd0*/  ULOP3.LUT UR33, UR33, 0xfefffff8, URZ, 0xc0, !UPT ;  /* 0xfefffff821217892 */ /* 0x000fe4000f8ec0ff */
[----:B------:R-:W-:Y:S01]  /*1be0*/  UIADD3.X UR31, UPT, UPT, URZ, UR25, URZ, UP1, !UPT ;  /* 0x00000019ff1f7290 */ /* 0x000fe20008ffe4ff */
[----:B-1----:R-:W-:Y:S01]  /*1bf0*/  SHF.L.U32 R2, R15, 0x1f, RZ ;  /* 0x0000001f0f027819 */ /* 0x002fe200000006ff */
[----:B------:R-:W-:Y:S02]  /*1c00*/  UIADD3 UR32, UPT, UPT, UR32, 0x6400, URZ ;  /* 0x0000640020207890 */ /* 0x000fe4000fffe0ff */
[----:B------:R-:W-:Y:S01]  /*1c10*/  UIADD3.X UR29, UPT, UPT, URZ, UR25, URZ, UP0, !UPT ;  /* 0x00000019ff1d7290 */ /* 0x000fe200087fe4ff */
[----:B------:R1:W4:Y:S01]  /*1c20*/  SYNCS.PHASECHK.TRANS64.TRYWAIT P0, [UR8+0x50], R2 ;  /* 0x00005002ff0075a7 */ /* 0x0003220008001108 */
[----:B------:R-:W-:Y:S01]  /*1c30*/  ULEA UR8, UR17, UR5, 0xc ;  /* 0x0000000511087291 */ /* 0x000fe2000f8e60ff */
[----:B------:R-:W-:Y:S01]  /*1c40*/  UMOV UR18, 0x0 ;  /* 0x0000000000127882 */ /* 0x000fe20000000000 */
[----:B------:R-:W-:-:S02]  /*1c50*/  UMOV UR19, 0x10000000 ;  /* 0x1000000000137882 */ /* 0x000fc40000000000 */
[----:B------:R-:W-:Y:S01]  /*1c60*/  UIADD3 UR8, UPT, UPT, UR8, 0x2e400, URZ ;  /* 0x0002e40008087890 */ /* 0x000fe2000fffe0ff */
[----:B------:R2:W-:Y:S01]  /*1c70*/  UTMALDG.3D.2CTA [UR32], [UR30], desc[UR18] ;  /* 0x000012201e0075b4 */ /* 0x0005e20008211000 */
[----:B------:R-:W-:Y:S01]  /*1c80*/  UMOV UR10, UR34 ;  /* 0x00000022000a7c82 */ /* 0x000fe20008000000 */
[----:B------:R-:W-:Y:S01]  /*1c90*/  UMOV UR12, UR36 ;  /* 0x00000024000c7c82 */ /* 0x000fe20008000000 */
[----:B------:R-:W-:Y:S01]  /*1ca0*/  UMOV UR9, UR33 ;  /* 0x0000002100097c82 */ /* 0x000fe20008000000 */
[----:B------:R-:W-:Y:S01]  /*1cb0*/  UMOV UR26, UR6 ;  /* 0x00000006001a7c82 */ /* 0x000fe20008000000 */
[----:B------:R-:W-:-:S03]  /*1cc0*/  UMOV UR17, UR14 ;  /* 0x0000000e00117c82 */ /* 0x000fc60008000000 */
[----:B------:R1:W-:Y:S01]  /*1cd0*/  UTMALDG.3D.2CTA [UR8], [UR28], desc[UR18] ;  /* 0x000012081c0075b4 */ /* 0x0003e20008211000 */
[----:B--2---:R-:W-:Y:S01]  /*1ce0*/  UIADD3 UR34, UPT, UPT, UR34, 0x40, URZ ;  /* 0x0000004022227890 */ /* 0x004fe2000fffe0ff */
[----:B------:R-:W-:Y:S11]  /*1cf0*/  BRA.U UP2, `(.L_x_32) ;  /* 0xfffffffd024c7547 */ /* 0x000ff6000b83ffff */
.L_x_26:
[----:B--2-4-:R-:W-:Y:S01]  /*1d00*/  PLOP3.LUT P0, PT, PT, PT, UP5, 0x80, 0x8 ;  /* 0x000000000008781c */ /* 0x014fe20003f0f058 */
[----:B-1----:R-:W-:Y:S01]  /*1d10*/  ULEA UR8, UR14, UR5, 0x3 ;  /* 0x000000050e087291 */ /* 0x002fe2000f8e18ff */
[----:B------:R-:W-:Y:S01]  /*1d20*/  SHF.L.U32 R2, R15, 0x1f, RZ ;  /* 0x0000001f0f027819 */ /* 0x000fe200000006ff */
[----:B------:R-:W-:-:S10]  /*1d30*/  UISETP.GT.AND UP0, UPT, UR23, UR22, UPT ;  /* 0x000000161700728c */ /* 0x000fd4000bf04270 */
[----:B------:R-:W-:Y:S01]  /*1d40*/  @!P0 SYNCS.ARRIVE.TRANS64.A1T0 RZ, [UR5+0xd8], RZ ;  /* 0x0000d8ffffff89a7 */ /* 0x000fe20008100005 */
[----:B------:R1:W2:Y:S01]  /*1d50*/  SYNCS.PHASECHK.TRANS64.TRYWAIT P0, [UR8+0x50], R2 ;  /* 0x00005002ff0075a7 */ /* 0x0002a20008001108 */
[----:B------:R-:W-:Y:S05]  /*1d60*/  BRA.U !UP0, `(.L_x_33) ;  /* 0x0000000108c07547 */ /* 0x000fea000b800000 */
[----:B------:R-:W-:Y:S01]  /*1d70*/  UIADD3 UR27, UPT, UPT, UR15, UR26, URZ ;  /* 0x0000001a0f1b7290 */ /* 0x000fe2000fffe0ff */
[----:B------:R-:W-:-:S11]  /*1d80*/  UMOV UR34, UR14 ;  /* 0x0000000e00227c82 */ /* 0x000fd60008000000 */
.L_x_39:
[----:B------:R-:W-:Y:S01]  /*1d90*/  ULEA UR17, UR34, UR5, 0x3 ;  /* 0x0000000522117291 */ /* 0x000fe2000f8e18ff */
[----:B--2---:R-:W-:Y:S01]  /*1da0*/  @P5 MOV R3, 0xa000 ;  /* 0x0000a00000035802 */ /* 0x004fe20000000f00 */
[----:B-12---:R-:W-:Y:S10]  /*1db0*/  @P0 BRA `(.L_x_34) ;  /* 0x00000000000c0947 */ /* 0x006ff40003800000 */
[----:B------:R-:W-:-:S04]  /*1dc0*/  SHF.L.U32 R4, R15, 0x1f, RZ ;  /* 0x0000001f0f047819 */ /* 0x000fc800000006ff */
[----:B------:R-:W2:Y:S02]  /*1dd0*/  SYNCS.PHASECHK.TRANS64.TRYWAIT P0, [UR17+0x50], R4 ;  /* 0x00005004ff0075a7 */ /* 0x000ea40008001111 */
[----:B--2---:R-:W-:Y:S05]  /*1de0*/  @!P0 BRA `(.L_x_35) ;  /* 0x00000088004c8947 */ /* 0x004fea0003800000 */
.L_x_34:
[----:B------:R2:W-:Y:S01]  /*1df0*/  @P5 SYNCS.ARRIVE.TRANS64 RZ, [UR17], R3 ;  /* 0x00000003ffff59a7 */ /* 0x0005e20008000011 */
[----:B------:R-:W-:-:S04]  /*1e00*/  ULOP3.LUT UR8, UR13, 0x2, URZ, 0xfc, !UPT ;  /* 0x000000020d087892 */ /* 0x000fc8000f8efcff */
[----:B------:R-:W-:-:S09]  /*1e10*/  UISETP.NE.AND UP0, UPT, UR8, 0x2, UPT ;  /* 0x000000020800788c */ /* 0x000fd2000bf05270 */
[----:B------:R-:W-:Y:S05]  /*1e20*/  BRA.U UP0, `(.L_x_36) ;  /* 0x0000000100047547 */ /* 0x000fea000b800000 */
[----:B------:R-:W-:Y:S05]  /*1e30*/  BPT.TRAP 0x1 ;  /* 0x000000040000795c */ /* 0x000fea0000300000 */
.L_x_36:
[----:B------:R-:W-:Y:S04]  /*1e40*/  BSSY.RECONVERGENT B0, `(.L_x_37) ;  /* 0x0000003000007945 */ /* 0x000fe80003800200 */
[----:B------:R-:W-:Y:S05]  /*1e50*/  @!P4 BRA `(.L_x_38) ;  /* 0x000000000004c947 */ /* 0x000fea0003800000 */
[----:B------:R-:W-:Y:S05]  /*1e60*/  BPT.TRAP 0x1 ;  /* 0x000000040000795c */ /* 0x000fea0000300000 */
.L_x_38:
[----:B------:R-:W-:Y:S05]  /*1e70*/  BSYNC.RECONVERGENT B0 ;  /* 0x0000000000007941 */ /* 0x000fea0003800200 */
.L_x_37:
        /* <DEDUP_REMOVED lines=9> */
[----:B------:R-:W-:Y:S02]  /*1f10*/  USHF.L.U32 UR18, UR26, 0x6, URZ ;  /* 0x000000061a127899 */ /* 0x000fe400080006ff */
[----:B------:R-:W-:Y:S01]  /*1f20*/  ULOP3.LUT UR17, UR17, 0xfefffff8, URZ, 0xc0, !UPT ;  /* 0xfefffff811117892 */ /* 0x000fe2000f8ec0ff */
[----:B-1----:R-:W-:Y:S01]  /*1f30*/  SHF.L.U32 R2, R15, 0x1f, RZ ;  /* 0x0000001f0f027819 */ /* 0x002fe200000006ff */
[----:B------:R-:W-:Y:S02]  /*1f40*/  UIADD3 UR16, UPT, UPT, UR16, 0x6400, URZ ;  /* 0x0000640010107890 */ /* 0x000fe4000fffe0ff */
[----:B------:R-:W-:Y:S01]  /*1f50*/  UIADD3.X UR33, UPT, UPT, URZ, UR25, URZ, UP1, !UPT ;  /* 0x00000019ff217290 */ /* 0x000fe20008ffe4ff */
[----:B------:R4:W1:Y:S01]  /*1f60*/  SYNCS.PHASECHK.TRANS64.TRYWAIT P0, [UR8+0x50], R2 ;  /* 0x00005002ff0075a7 */ /* 0x0008620008001108 */
[----:B------:R-:W-:-:S02]  /*1f70*/  ULEA UR8, UR34, UR5, 0xc ;  /* 0x0000000522087291 */ /* 0x000fc4000f8e60ff */
[----:B------:R-:W-:Y:S02]  /*1f80*/  UIADD3.X UR31, UPT, UPT, URZ, UR25, URZ, UP0, !UPT ;  /* 0x00000019ff1f7290 */ /* 0x000fe400087fe4ff */
[----:B------:R-:W-:Y:S01]  /*1f90*/  UIADD3 UR8, UPT, UPT, UR8, 0x2e400, URZ ;  /* 0x0002e40008087890 */ /* 0x000fe2000fffe0ff */
[----:B------:R-:W-:Y:S01]  /*1fa0*/  UMOV UR28, 0x0 ;  /* 0x00000000001c7882 */ /* 0x000fe20000000000 */
[----:B------:R-:W-:Y:S01]  /*1fb0*/  UMOV UR29, 0x10000000 ;  /* 0x10000000001d7882 */ /* 0x000fe20000000000 */
[----:B------:R-:W-:Y:S01]  /*1fc0*/  UMOV UR19, UR35 ;  /* 0x0000002300137c82 */ /* 0x000fe20008000000 */
[----:B------:R-:W-:Y:S01]  /*1fd0*/  UMOV UR20, UR36 ;  /* 0x0000002400147c82 */ /* 0x000fe20008000000 */
[----:B------:R-:W-:Y:S01]  /*1fe0*/  UMOV UR12, UR36 ;  /* 0x00000024000c7c82 */ /* 0x000fe20008000000 */
[----:B------:R-:W-:Y:S01]  /*1ff0*/  UMOV UR9, UR17 ;  /* 0x0000001100097c82 */ /* 0x000fe20008000000 */
[----:B------:R-:W-:Y:S01]  /*2000*/  UMOV UR10, UR18 ;  /* 0x00000012000a7c82 */ /* 0x000fe20008000000 */
[----:B------:R4:W-:Y:S01]  /*2010*/  UTMALDG.3D.2CTA [UR16], [UR32], desc[UR28] ;  /* 0x00001c10200075b4 */ /* 0x0009e20008211000 */
[----:B------:R-:W-:Y:S01]  /*2020*/  UIADD3 UR26, UPT, UPT, UR26, 0x1, URZ ;  /* 0x000000011a1a7890 */ /* 0x000fe2000fffe0ff */
[----:B------:R-:W-:-:S03]  /*2030*/  UMOV UR34, UR14 ;  /* 0x0000000e00227c82 */ /* 0x000fc60008000000 */
[----:B------:R-:W-:Y:S01]  /*2040*/  UISETP.NE.AND UP0, UPT, UR26, UR27, UPT ;  /* 0x0000001b1a00728c */ /* 0x000fe2000bf05270 */
[----:B------:R4:W-:Y:S08]  /*2050*/  UTMALDG.3D.2CTA [UR8], [UR30], desc[UR28] ;  /* 0x00001c081e0075b4 */ /* 0x0009f00008211000 */
[----:B----4-:R-:W-:Y:S05]  /*2060*/  BRA.U UP0, `(.L_x_39) ;  /* 0xfffffffd00487547 */ /* 0x010fea000b83ffff */
.L_x_33:
[C---:B-1----:R-:W-:Y:S01]  /*2070*/  LEA R2, R14.reuse, UR5, 0x3 ;  /* 0x000000050e027c11 */ /* 0x042fe2000f8e18ff */
[----:B------:R-:W-:Y:S01]  /*2080*/  NOP ;  /* 0x0000000000007918 */ /* 0x000fe20000000000 */
[----:B--2---:R-:W-:Y:S02]  /*2090*/  SHF.L.U32 R3, R13, 0x1f, RZ ;  /* 0x0000001f0d037819 */ /* 0x004fe400000006ff */
[----:B------:R-:W-:Y:S02]  /*20a0*/  LEA R4, R14, UR5, 0x4 ;  /* 0x000000050e047c11 */ /* 0x000fe4000f8e20ff */
[----:B------:R-:W1:Y:S02]  /*20b0*/  SYNCS.PHASECHK.TRANS64.TRYWAIT P0, [R2+URZ+0xe0], R3 ;  /* 0x0000e003020075a7 */ /* 0x000e6400080011ff */
[----:B-1----:R-:W-:Y:S05]  /*20c0*/  @!P0 BRA `(.L_x_40) ;  /* 0x0000008400ac8947 */ /* 0x002fea0003800000 */
.L_x_236:
[----:B------:R-:W2:Y:S01]  /*20d0*/  LDS.128 R4, [R4+0x170] ;  /* 0x0001700004047984 */ /* 0x000ea20000000c00 */
[----:B------:R-:W-:Y:S01]  /*20e0*/  ISETP.GE.AND P0, PT, R36, 0x1, PT ;  /* 0x000000012400780c */ /* 0x000fe20003f06270 */
[----:B-1----:R-:W-:Y:S01]  /*20f0*/  VIADD R2, R2, 0xf0 ;  /* 0x000000f002027836 */ /* 0x002fe20000000000 */
[----:B------:R-:W-:Y:S01]  /*2100*/  @!PT LDS RZ, [RZ] ;  /* 0x00000000fffff984 */ /* 0x000fe20000000800 */
[----:B------:R-:W-:Y:S01]  /*2110*/  @!PT LDS RZ, [RZ] ;  /* 0x00000000fffff984 */ /* 0x000fe20000000800 */
[----:B------:R-:W-:Y:S01]  /*2120*/  @!PT LDS RZ, [RZ] ;  /* 0x00000000fffff984 */ /* 0x000fe20000000800 */
[----:B------:R-:W-:Y:S01]  /*2130*/  @!PT LDS RZ, [RZ] ;  /* 0x00000000fffff984 */ /* 0x000fe20000000800 */
[----:B------:R1:W-:Y:S06]  /*2140*/  MEMBAR.ALL.CTA ;  /* 0x0000000000007992 */ /* 0x0003ec0000008000 */
[----:B-1----:R-:W1:Y:S01]  /*2150*/  FENCE.VIEW.ASYNC.S ;  /* 0x00000000000073c6 */ /* 0x002e620000000000 */
[----:B------:R-:W-:-:S04]  /*2160*/  PRMT R2, RZ, 0x654, R2 ;  /* 0x00000654ff027816 */ /* 0x000fc80000000002 */
[----:B-1----:R1:W-:Y:S01]  /*2170*/  SYNCS.ARRIVE.TRANS64.RED.A1T0 RZ, [R2+URZ], RZ ;  /* 0x000000ff02ff79a7 */ /* 0x0023e200081004ff */
[----:B--2---:R-:W-:-:S13]  /*2180*/  LOP3.LUT P2, RZ, R6, 0x1, RZ, 0xc0, !PT ;  /* 0x0000000106ff7812 */ /* 0x004fda000784c0ff */
[----:B------:R-:W-:Y:S01]  /*2190*/  @P2 SHF.R.U32.HI R3, RZ, 0x10, R5 ;  /* 0x00000010ff032819 */ /* 0x000fe20000011605 */
[----:B------:R-:W-:Y:S01]  /*21a0*/  VOTEU.ANY UP0, P2 ;  /* 0x0000000000ff7886 */ /* 0x000fe20001000100 */
[----:B------:R-:W-:Y:S02]  /*21b0*/  @P2 MOV R10, R4 ;  /* 0x00000004000a2202 */ /* 0x000fe40000000f00 */
[----:B------:R-:W-:Y:S02]  /*21c0*/  @P2 R2UR.BROADCAST UR8, R3 ;  /* 0x00000000030822ca */ /* 0x000fe400008e0000 */
[----:B------:R-:W-:-:S11]  /*21d0*/  @P2 LOP3.LUT R9, R5, 0xffff, RZ, 0xc0, !PT ;  /* 0x0000ffff05092812 */ /* 0x000fd600078ec0ff */
[----:B------:R-:W-:Y:S01]  /*21e0*/  @UP0 UMOV UR36, UR8 ;  /* 0x0000000800240c82 */ /* 0x000fe20008000000 */
[----:B-1----:R-:W-:Y:S05]  /*21f0*/  @!P0 BRA `(.L_x_41) ;  /* 0x0000000000b88947 */ /* 0x002fea0003800000 */
[----:B------:R-:W3:Y:S01]  /*2200*/  LDC.64 R4, c[0x0][0xb18] ;  /* 0x0002c600ff047b82 */ /* 0x000ee20000000a00 */
[----:B------:R-:W-:-:S07]  /*2210*/  ISETP.NE.AND P3, PT, R36, 0x1, PT ;  /* 0x000000012400780c */ /* 0x000fce0003f65270 */
[----:B------:R-:W1:Y:S08]  /*2220*/  LDC.64 R6, c[0x0][0xb10] ;  /* 0x0002c400ff067b82 */ /* 0x000e700000000a00 */
[----:B------:R-:W2:Y:S08]  /*2230*/  LDC R18, c[0x0][0xb20] ;  /* 0x0002c800ff127b82 */ /* 0x000eb00000000800 */
[----:B------:R-:W4:Y:S01]  /*2240*/  LDC R19, c[0x0][0xb0c] ;  /* 0x0002c300ff137b82 */ /* 0x000f220000000800 */
[----:B---3--:R-:W-:Y:S01]  /*2250*/  IMAD.HI.U32 R21, R0, R5, RZ ;  /* 0x0000000500157227 */ /* 0x008fe200078e00ff */
[----:B------:R-:W-:-:S03]  /*2260*/  ISETP.NE.AND P0, PT, R4, 0x1, PT ;  /* 0x000000010400780c */ /* 0x000fc60003f05270 */
[----:B------:R-:W-:-:S03]  /*2270*/  IMAD.HI.U32 R5, R9, R5, RZ ;  /* 0x0000000509057227 */ /* 0x000fc600078e00ff */
[----:B------:R-:W3:Y:S01]  /*2280*/  LDC.64 R2, c[0x0][0xb28] ;  /* 0x0002ca00ff027b82 */ /* 0x000ee20000000a00 */
[----:B-1----:R-:W-:-:S04]  /*2290*/  IMAD.HI.U32 R22, R8, R6, RZ ;  /* 0x0000000608167227 */ /* 0x002fc800078e00ff */
[----:B------:R-:W-:Y:S01]  /*22a0*/  IMAD.HI.U32 R23, R10, R6, RZ ;  /* 0x000000060a177227 */ /* 0x000fe200078e00ff */
[----:B------:R-:W-:Y:S02]  /*22b0*/  SHF.R.U32.HI R22, RZ, R7, R22 ;  /* 0x00000007ff167219 */ /* 0x000fe40000011616 */
[-C--:B--2---:R-:W-:Y:S02]  /*22c0*/  SHF.R.U32.HI R21, RZ, R18.reuse, R21 ;  /* 0x00000012ff157219 */ /* 0x084fe40000011615 */
[----:B------:R-:W-:Y:S02]  /*22d0*/  SHF.R.U32.HI R5, RZ, R18, R5 ;  /* 0x00000012ff057219 */ /* 0x000fe40000011605 */
[----:B------:R-:W-:Y:S02]  /*22e0*/  SEL R21, R0, R21, !P0 ;  /* 0x0000001500157207 */ /* 0x000fe40004000000 */
[----:B------:R-:W-:Y:S02]  /*22f0*/  SHF.R.U32.HI R23, RZ, R7, R23 ;  /* 0x00000007ff177219 */ /* 0x000fe40000011617 */
[----:B----4-:R-:W-:-:S02]  /*2300*/  ISETP.NE.AND P1, PT, R19, 0x1, PT ;  /* 0x000000011300780c */ /* 0x010fc40003f25270 */
[----:B------:R-:W-:Y:S02]  /*2310*/  SEL R5, R9, R5, !P0 ;  /* 0x0000000509057207 */ /* 0x000fe40004000000 */
[----:B------:R-:W-:Y:S02]  /*2320*/  SEL R22, R8, R22, !P1 ;  /* 0x0000001608167207 */ /* 0x000fe40004800000 */
[----:B------:R-:W-:Y:S01]  /*2330*/  SEL R23, R10, R23, !P1 ;  /* 0x000000170a177207 */ /* 0x000fe20004800000 */
[----:B---3--:R-:W-:-:S04]  /*2340*/  IMAD.HI.U32 R20, R21, R2, RZ ;  /* 0x0000000215147227 */ /* 0x008fc800078e00ff */
        /* <DEDUP_REMOVED lines=10> */
[----:B------:R-:W-:-:S04]  /*23f0*/  @!P0 IMAD.HI.U32 R7, R23, R2, RZ ;  /* 0x0000000217078227 */ /* 0x000fc800078e00ff */
[----:B------:R-:W-:Y:S01]  /*2400*/  IMAD.MOV R2, RZ, RZ, -R6 ;  /* 0x000000ffff027224 */ /* 0x000fe200078e0a06 */
[----:B------:R-:W-:Y:S02]  /*2410*/  @!P0 SHF.R.U32.HI R3, RZ, R3, R7 ;  /* 0x00000003ff038219 */ /* 0x000fe40000011607 */
[----:B------:R-:W-:Y:S01]  /*2420*/  IADD3 R7, PT, PT, -R5, RZ, RZ ;  /* 0x000000ff05077210 */ /* 0x000fe20007ffe1ff */
[----:B------:R-:W-:Y:S01]  /*2430*/  IMAD R2, R36, R2, R5 ;  /* 0x0000000224027224 */ /* 0x000fe200078e0205 */
        /* <DEDUP_REMOVED lines=10> */
.L_x_41:
[----:B------:R-:W1:Y:S02]  /*24e0*/  LDCU UR8, c[0x0][0xb30] ;  /* 0x00016600ff0877ac */ /* 0x000e640008000800 */
[----:B-1----:R-:W-:-:S09]  /*24f0*/  UISETP.NE.AND UP0, UPT, UR8, 0x1, UPT ;  /* 0x000000010800788c */ /* 0x002fd2000bf05270 */
[----:B------:R-:W-:Y:S05]  /*2500*/  BRA.U UP0, `(.L_x_42) ;  /* 0x0000000100407547 */ /* 0x000fea000b800000 */
[----:B------:R-:W1:Y:S08]  /*2510*/  LDC.64 R4, c[0x0][0xb10] ;  /* 0x0002c400ff047b82 */ /* 0x000e700000000a00 */
[----:B------:R-:W2:Y:S08]  /*2520*/  LDC.64 R2, c[0x0][0xb18] ;  /* 0x0002c600ff027b82 */ /* 0x000eb00000000a00 */
[----:B------:R-:W4:Y:S08]  /*2530*/  LDC R6, c[0x0][0xb20] ;  /* 0x0002c800ff067b82 */ /* 0x000f300000000800 */
[----:B------:R-:W3:Y:S01]  /*2540*/  LDC R7, c[0x0][0xb0c] ;  /* 0x0002c300ff077b82 */ /* 0x000ee20000000800 */
[----:B-1----:R-:W-:-:S05]  /*2550*/  IMAD.HI.U32 R4, R10, R4, RZ ;  /* 0x000000040a047227 */ /* 0x002fca00078e00ff */
[----:B------:R-:W-:Y:S01]  /*2560*/  SHF.R.U32.HI R4, RZ, R5, R4 ;  /* 0x00000005ff047219 */ /* 0x000fe20000011604 */
[----:B--2---:R-:W-:Y:S01]  /*2570*/  IMAD.HI.U32 R3, R9, R3, RZ ;  /* 0x0000000309037227 */ /* 0x004fe200078e00ff */
[----:B------:R-:W-:-:S04]  /*2580*/  ISETP.NE.AND P0, PT, R2, 0x1, PT ;  /* 0x000000010200780c */ /* 0x000fc80003f05270 */
[----:B----4-:R-:W-:-:S04]  /*2590*/  SHF.R.U32.HI R3, RZ, R6, R3 ;  /* 0x00000006ff037219 */ /* 0x010fc80000011603 */
[----:B------:R-:W-:Y:S02]  /*25a0*/  SEL R3, R9, R3, !P0 ;  /* 0x0000000309037207 */ /* 0x000fe40004000000 */
[----:B---3--:R-:W-:-:S04]  /*25b0*/  ISETP.NE.AND P1, PT, R7, 0x1, PT ;  /* 0x000000010700780c */ /* 0x008fc80003f25270 */
[----:B------:R-:W-:-:S05]  /*25c0*/  SEL R4, R10, R4, !P1 ;  /* 0x000000040a047207 */ /* 0x000fca0004800000 */
[----:B------:R-:W-:Y:S02]  /*25d0*/  IMAD.IADD R5, R3, 0x1, -R4 ;  /* 0x0000000103057824 */ /* 0x000fe400078e0a04 */
[----:B------:R-:W-:Y:S02]  /*25e0*/  IMAD.IADD R3, R4, 0x1, -R3 ;  /* 0x0000000104037824 */ /* 0x000fe400078e0a03 */
[----:B------:R-:W-:Y:S02]  /*25f0*/  IMAD R10, R5, R7, R10 ;  /* 0x00000007050a7224 */ /* 0x000fe400078e020a */
[----:B------:R-:W-:-:S07]  /*2600*/  IMAD R9, R3, R2, R9 ;  /* 0x0000000203097224 */ /* 0x000fce00078e0209 */
.L_x_42:
[----:B------:R-:W-:Y:S01]  /*2610*/  VIADD R14, R14, 0x1 ;  /* 0x000000010e0e7836 */ /* 0x000fe20000000000 */
[----:B------:R-:W-:Y:S01]  /*2620*/  UPLOP3.LUT UP5, UPT, UPT, UPT, UPT, 0x80, 0x8 ;  /* 0x000000000008789c */ /* 0x000fe20003faf070 */
[----:B------:R-:W-:Y:S02]  /*2630*/  IMAD.IADD R22, R10, 0x1, R83 ;  /* 0x000000010a167824 */ /* 0x000fe400078e0253 */
[----:B------:R-:W-:Y:S01]  /*2640*/  IMAD.IADD R23, R9, 0x1, R82 ;  /* 0x0000000109177824 */ /* 0x000fe200078e0252 */
[----:B------:R-:W-:-:S04]  /*2650*/  ISETP.NE.AND P0, PT, R14, 0x2, PT ;  /* 0x000000020e00780c */ /* 0x000fc80003f05270 */
[----:B------:R-:W-:Y:S02]  /*2660*/  SEL R2, RZ, 0x1, P0 ;  /* 0x00000001ff027807 */ /* 0x000fe40000000000 */
[----:B------:R-:W-:Y:S02]  /*2670*/  SEL R14, R14, RZ, P0 ;  /* 0x000000ff0e0e7207 */ /* 0x000fe40000000000 */
[----:B------:R-:W-:Y:S01]  /*2680*/  LOP3.LUT R13, R13, R2, RZ, 0x3c, !PT ;  /* 0x000000020d0d7212 */ /* 0x000fe200078e3cff */
[----:B------:R-:W-:Y:S06]  /*2690*/  @P2 BRA `(.L_x_43) ;  /* 0xfffffff000542947 */ /* 0x000fec000383ffff */
[----:B------:R-:W-:Y:S01]  /*26a0*/  UIADD3 UR5, UPT, UPT, UR5, 0x50, URZ ;  /* 0x0000005005057890 */ /* 0x000fe2000fffe0ff */
[----:B------:R-:W-:-:S03]  /*26b0*/  SHF.L.U32 R2, R15, 0x1f, RZ ;  /* 0x0000001f0f027819 */ /* 0x000fc600000006ff */
[----:B------:R-:W-:-:S09]  /*26c0*/  ULEA UR4, UR14, UR5, 0x3 ;  /* 0x000000050e047291 */ /* 0x000fd2000f8e18ff */
[----:B------:R-:W1:Y:S02]  /*26d0*/  SYNCS.PHASECHK.TRANS64.TRYWAIT P0, [UR4], R2 ;  /* 0x00000002ff0075a7 */ /* 0x000e640008001104 */
[----:B-1----:R-:W-:Y:S05]  /*26e0*/  @!P0 BRA `(.L_x_44) ;  /* 0x0000008000388947 */ /* 0x002fea0003800000 */
.L_x_238:
[----:B------:R-:W-:-:S04]  /*26f0*/  UIADD3 UR6, UPT, UPT, UR14, 0x1, URZ ;  /* 0x000000010e067890 */ /* 0x000fc8000fffe0ff */
[----:B------:R-:W-:-:S04]  /*2700*/  UISETP.NE.AND UP0, UPT, UR6, 0xa, UPT ;  /* 0x0000000a0600788c */ /* 0x000fc8000bf05270 */
[----:B------:R-:W-:Y:S02]  /*2710*/  USEL UR7, URZ, 0x1, UP0 ;  /* 0x00000001ff077887 */ /* 0x000fe40008000000 */
[----:B------:R-:W-:-:S04]  /*2720*/  USEL UR6, UR6, URZ, UP0 ;  /* 0x000000ff06067287 */ /* 0x000fc80008000000 */
[----:B------:R-:W-:Y:S01]  /*2730*/  ULEA UR4, UR6, UR5, 0x3 ;  /* 0x0000000506047291 */ /* 0x000fe2000f8e18ff */
[----:B-1----:R-:W-:-:S04]  /*2740*/  LOP3.LUT R2, R15, UR7, RZ, 0x3c, !PT ;  /* 0x000000070f027c12 */ /* 0x002fc8000f8e3cff */
[----:B------:R-:W-:-:S04]  /*2750*/  SHF.L.U32 R3, R2, 0x1f, RZ ;  /* 0x0000001f02037819 */ /* 0x000fc800000006ff */
[----:B------:R-:W1:Y:S02]  /*2760*/  SYNCS.PHASECHK.TRANS64.TRYWAIT P0, [UR4], R3 ;  /* 0x00000003ff0075a7 */ /* 0x000e640008001104 */
[----:B-1----:R-:W-:Y:S05]  /*2770*/  @!P0 BRA `(.L_x_45) ;  /* 0x00000080002c8947 */ /* 0x002fea0003800000 */
.L_x_240:
[----:B------:R-:W-:-:S04]  /*2780*/  UIADD3 UR6, UPT, UPT, UR6, 0x1, URZ ;  /* 0x0000000106067890 */ /* 0x000fc8000fffe0ff */
[----:B------:R-:W-:-:S04]  /*2790*/  UISETP.NE.AND UP0, UPT, UR6, 0xa, UPT ;  /* 0x0000000a0600788c */ /* 0x000fc8000bf05270 */
[----:B------:R-:W-:Y:S02]  /*27a0*/  USEL UR7, URZ, 0x1, UP0 ;  /* 0x00000001ff077887 */ /* 0x000fe40008000000 */
[----:B------:R-:W-:-:S04]  /*27b0*/  USEL UR6, UR6, URZ, UP0 ;  /* 0x000000ff06067287 */ /* 0x000fc80008000000 */
[----:B------:R-:W-:Y:S01]  /*27c0*/  ULEA UR4, UR6, UR5, 0x3 ;  /* 0x0000000506047291 */ /* 0x000fe2000f8e18ff */
[----:B------:R-:W-:-:S04]  /*27d0*/  LOP3.LUT R2, R2, UR7, RZ, 0x3c, !PT ;  /* 0x0000000702027c12 */ /* 0x000fc8000f8e3cff */
[----:B-1----:R-:W-:-:S04]  /*27e0*/  SHF.L.U32 R3, R2, 0x1f, RZ ;  /* 0x0000001f02037819 */ /* 0x002fc800000006ff */
[----:B------:R-:W1:Y:S02]  /*27f0*/  SYNCS.PHASECHK.TRANS64.TRYWAIT P0, [UR4], R3 ;  /* 0x00000003ff0075a7 */ /* 0x000e640008001104 */
[----:B-1----:R-:W-:Y:S05]  /*2800*/  @!P0 BRA `(.L_x_46) ;  /* 0x0000008000208947 */ /* 0x002fea0003800000 */
.L_x_242:
        /* <DEDUP_REMOVED lines=9> */
.L_x_244:
        /* <DEDUP_REMOVED lines=9> */
.L_x_246:
        /* <DEDUP_REMOVED lines=9> */
.L_x_248:
        /* <DEDUP_REMOVED lines=9> */
.L_x_250:
        /* <DEDUP_REMOVED lines=9> */
.L_x_252:
        /* <DEDUP_REMOVED lines=9> */
.L_x_254:
[----:B------:R-:W-:-:S04]  /*2b70*/  UIADD3 UR6, UPT, UPT, UR6, 0x1, URZ ;  /* 0x0000000106067890 */ /* 0x000fc8000fffe0ff */
[----:B------:R-:W-:-:S04]  /*2b80*/  UISETP.NE.AND UP0, UPT, UR6, 0xa, UPT ;  /* 0x0000000a0600788c */ /* 0x000fc8000bf05270 */
[----:B------:R-:W-:Y:S02]  /*2b90*/  USEL UR4, URZ, 0x1, UP0 ;  /* 0x00000001ff047887 */ /* 0x000fe40008000000 */
[----:B------:R-:W-:-:S04]  /*2ba0*/  USEL UR6, UR6, URZ, UP0 ;  /* 0x000000ff06067287 */ /* 0x000fc80008000000 */
[----:B------:R-:W-:Y:S01]  /*2bb0*/  ULEA UR6, UR6, UR5, 0x3 ;  /* 0x0000000506067291 */ /* 0x000fe2000f8e18ff */
[----:B------:R-:W-:-:S04]  /*2bc0*/  LOP3.LUT R2, R2, UR4, RZ, 0x3c, !PT ;  /* 0x0000000402027c12 */ /* 0x000fc8000f8e3cff */
[----:B------:R-:W-:Y:S01]  /*2bd0*/  SHF.L.U32 R2, R2, 0x1f, RZ ;  /* 0x0000001f02027819 */ /* 0x000fe200000006ff */
[----:B-1-3--:R-:W-:-:S07]  /*2be0*/  IMAD.U32 R0, RZ, RZ, UR6 ;  /* 0x00000006ff007e24 */ /* 0x00afce000f8e00ff */
.L_x_53:
[----:B-1----:R1:W2:Y:S02]  /*2bf0*/  SYNCS.PHASECHK.TRANS64.TRYWAIT P0, [R0+URZ], R2 ;  /* 0x00000002000075a7 */ /* 0x0022a400080011ff */
[----:B--2---:R-:W-:Y:S05]  /*2c00*/  @!P0 NANOSLEEP.SYNCS 0x989680 ;  /* 0x009896800000895d */ /* 0x004fea0003900000 */
[----:B------:R-:W2:Y:S02]  /*2c10*/  @!P0 SYNCS.PHASECHK.TRANS64 P0, [R0+URZ], R2 ;  /* 0x00000002000085a7 */ /* 0x000ea400080010ff */
[----:B--2---:R-:W-:Y:S05]  /*2c20*/  @P0 EXIT ;  /* 0x000000000000094d */ /* 0x004fea0003800000 */
[----:B------:R-:W-:Y:S05]  /*2c30*/  BRA `(.L_x_53) ;  /* 0xfffffffc00ec7947 */ /* 0x000fea000383ffff */
.L_x_23:
[----:B------:R-:W-:-:S04]  /*2c40*/  UISETP.NE.AND UP1, UPT, UR4, URZ, UPT ;  /* 0x000000ff0400728c */ /* 0x000fc8000bf25270 */
[----:B------:R-:W-:-:S09]  /*2c50*/  UISETP.NE.OR UP1, UPT, UR7, 0x1, UP1 ;  /* 0x000000010700788c */ /* 0x000fd20008f25670 */
[----:B------:R-:W-:Y:S05]  /*2c60*/  BRA.U UP1, `(.L_x_54) ;  /* 0x00000005014c7547 */ /* 0x000fea000b800000 */
[----:B------:R-:W-:Y:S01]  /*2c70*/  HFMA2 R11, -RZ, RZ, 0, 0 ;  /* 0x00000000ff0b7431 */ /* 0x000fe200000001ff */
[----:B------:R-:W-:Y:S01]  /*2c80*/  ISETP.GE.U32.AND P2, PT, R10, 0x2, PT ;  /* 0x000000020a00780c */ /* 0x000fe20003f46070 */
[----:B------:R-:W-:Y:S01]  /*2c90*/  IMAD.MOV.U32 R12, RZ, RZ, 0x1 ;  /* 0x00000001ff0c7424 */ /* 0x000fe200078e00ff */
[----:B------:R-:W-:Y:S01]  /*2ca0*/  CS2R R8, SRZ ;  /* 0x0000000000087805 */ /* 0x000fe2000001ff00 */
[----:B------:R-:W-:Y:S01]  /*2cb0*/  IMAD.MOV.U32 R3, RZ, RZ, RZ ;  /* 0x000000ffff037224 */ /* 0x000fe200078e00ff */
[----:B------:R-:W-:Y:S01]  /*2cc0*/  UMOV UR6, 0x400 ;  /* 0x0000040000067882 */ /* 0x000fe20000000000 */
[----:B------:R-:W-:Y:S01]  /*2cd0*/  UMOV UR7, URZ ;  /* 0x000000ff00077c82 */ /* 0x000fe20008000000 */
[----:B------:R-:W-:-:S12]  /*2ce0*/  ULEA UR6, UR4, UR6, 0x18 ;  /* 0x0000000604067291 */ /* 0x000fd8000f8ec0ff */
.L_x_58:
[----:B------:R-:W-:Y:S02]  /*2cf0*/  LEA R0, R3, UR6, 0x3 ;  /* 0x0000000603007c11 */ /* 0x000fe4000f8e18ff */
[----:B------:R-:W-:-:S03]  /*2d00*/  SHF.L.U32 R4, R8, 0x1f, RZ ;  /* 0x0000001f08047819 */ /* 0x000fc600000006ff */
[----:B------:R-:W-:Y:S01]  /*2d10*/  VIADD R5, R0, 0x150 ;  /* 0x0000015000057836 */ /* 0x000fe20000000000 */
[----:B------:R-:W1:Y:S02]  /*2d20*/  SYNCS.PHASECHK.TRANS64.TRYWAIT P0, [R0+URZ+0x140], R4 ;  /* 0x00014004000075a7 */ /* 0x000e6400080011ff */
[----:B-1----:R-:W-:Y:S05]  /*2d30*/  @!P0 BRA `(.L_x_55) ;  /* 0x0000007c007c8947 */ /* 0x002fea0003800000 */
.L_x_255:
[----:B------:R-:W-:Y:S01]  /*2d40*/  ULEA UR5, UR7, UR6, 0x3 ;  /* 0x0000000607057291 */ /* 0x000fe2000f8e18ff */
[----:B-1----:R-:W-:Y:S01]  /*2d50*/  PRMT R0, RZ, 0x654, R5 ;  /* 0x00000654ff007816 */ /* 0x002fe20000000005 */
[----:B------:R-:W-:Y:S01]  /*2d60*/  @!P2 IMAD.MOV.U32 R4, RZ, RZ, 0x10 ;  /* 0x00000010ff04a424 */ /* 0x000fe200078e00ff */
[----:B------:R-:W-:Y:S01]  /*2d70*/  SHF.L.U32 R5, R12, 0x1f, RZ ;  /* 0x0000001f0c057819 */ /* 0x000fe200000006ff */
[----:B------:R-:W-:Y:S01]  /*2d80*/  UIADD3 UR4, UPT, UPT, UR5, 0xe0, URZ ;  /* 0x000000e005047890 */ /* 0x000fe2000fffe0ff */
[----:B------:R1:W-:Y:S05]  /*2d90*/  SYNCS.ARRIVE.TRANS64.RED.A1T0 RZ, [R0+URZ], RZ ;  /* 0x000000ff00ff79a7 */ /* 0x0003ea00081004ff */
[----:B------:R-:W-:Y:S01]  /*2da0*/  IMAD.U32 R6, RZ, RZ, UR4 ;  /* 0x00000004ff067e24 */ /* 0x000fe2000f8e00ff */
[----:B------:R-:W2:Y:S04]  /*2db0*/  SYNCS.PHASECHK.TRANS64.TRYWAIT P0, [UR5+0xf0], R5 ;  /* 0x0000f005ff0075a7 */ /* 0x000ea80008001105 */
[----:B------:R-:W-:Y:S01]  /*2dc0*/  PRMT R6, R10, 0x654, R6 ;  /* 0x000006540a067816 */ /* 0x000fe20000000006 */
[----:B-12---:R-:W-:Y:S06]  /*2dd0*/  @!P0 BRA `(.L_x_56) ;  /* 0x0000007c00688947 */ /* 0x006fec0003800000 */
.L_x_257:
[----:B------:R-:W-:Y:S01]  /*2de0*/  ULEA UR4, UR7, UR6, 0x4 ;  /* 0x0000000607047291 */ /* 0x000fe2000f8e20ff */
[----:B------:R-:W-:Y:S01]  /*2df0*/  SEL R2, R6, R2, !P2 ;  /* 0x0000000206027207 */ /* 0x000fe20005000000 */
[----:B------:R-:W-:Y:S01]  /*2e00*/  UIADD3 UR5, UPT, UPT, UR5, 0xe0, URZ ;  /* 0x000000e005057890 */ /* 0x000fe2000fffe0ff */
[----:B-1----:R-:W-:Y:S01]  /*2e10*/  LEA R0, R11, UR6, 0x3 ;  /* 0x000000060b007c11 */ /* 0x002fe2000f8e18ff */
[----:B------:R-:W-:Y:S01]  /*2e20*/  UIADD3 UR4, UPT, UPT, UR4, 0x170, URZ ;  /* 0x0000017004047890 */ /* 0x000fe2000fffe0ff */
[----:B------:R1:W-:Y:S01]  /*2e30*/  @!P2 SYNCS.ARRIVE.TRANS64.RED RZ, [R2+URZ], R4 ;  /* 0x0000000402ffa9a7 */ /* 0x0003e200080004ff */
[----:B------:R-:W-:Y:S01]  /*2e40*/  UIADD3 UR7, UPT, UPT, UR7, 0x1, URZ ;  /* 0x0000000107077890 */ /* 0x000fe2000fffe0ff */
[----:B------:R-:W-:-:S03]  /*2e50*/  VIADD R3, R3, 0x1 ;  /* 0x0000000103037836 */ /* 0x000fc60000000000 */
[----:B------:R-:W-:Y:S02]  /*2e60*/  UISETP.NE.AND UP0, UPT, UR7, 0x2, UPT ;  /* 0x000000020700788c */ /* 0x000fe4000bf05270 */
[----:B------:R-:W-:Y:S01]  /*2e70*/  ISETP.NE.AND P0, PT, R3, 0x2, PT ;  /* 0x000000020300780c */ /* 0x000fe20003f05270 */
[----:B------:R-:W-:Y:S06]  /*2e80*/  UGETNEXTWORKID.BROADCAST [UR4], [UR5] ;  /* 0x00000000040073ca */ /* 0x000fec0008000100 */
[----:B------:R-:W-:Y:S02]  /*2e90*/  USEL UR4, URZ, 0x1, UP0 ;  /* 0x00000001ff047887 */ /* 0x000fe40008000000 */
[----:B------:R-:W-:-:S04]  /*2ea0*/  USEL UR7, UR7, URZ, UP0 ;  /* 0x000000ff07077287 */ /* 0x000fc80008000000 */
[----:B------:R-:W-:Y:S02]  /*2eb0*/  LOP3.LUT R12, R12, UR4, RZ, 0x3c, !PT ;  /* 0x000000040c0c7c12 */ /* 0x000fe4000f8e3cff */
[----:B-1----:R-:W-:-:S04]  /*2ec0*/  SHF.L.U32 R4, R9, 0x1f, RZ ;  /* 0x0000001f09047819 */ /* 0x002fc800000006ff */
[----:B------:R-:W1:Y:S02]  /*2ed0*/  SYNCS.PHASECHK.TRANS64.TRYWAIT P1, [R0+URZ+0xe0], R4 ;  /* 0x0000e004000075a7 */ /* 0x000e6400080211ff */
[----:B-1----:R-:W-:Y:S05]  /*2ee0*/  @!P1 BRA `(.L_x_57) ;  /* 0x0000007c003c9947 */ /* 0x002fea0003800000 */
.L_x_258:
[----:B-1----:R-:W-:Y:S01]  /*2ef0*/  LEA R4, R11, UR6, 0x4 ;  /* 0x000000060b047c11 */ /* 0x002fe2000f8e20ff */
[----:B------:R-:W-:Y:S01]  /*2f00*/  VIADD R0, R0, 0xf0 ;  /* 0x000000f000007836 */ /* 0x000fe20000000000 */
[----:B------:R-:W-:Y:S01]  /*2f10*/  SEL R3, R3, RZ, P0 ;  /* 0x000000ff03037207 */ /* 0x000fe20000000000 */
[----:B------:R-:W-:-:S03]  /*2f20*/  VIADD R11, R11, 0x1 ;  /* 0x000000010b0b7836 */ /* 0x000fc60000000000 */
[----:B------:R-:W1:Y:S01]  /*2f30*/  LDS.128 R4, [R4+0x170] ;  /* 0x0001700004047984 */ /* 0x000e620000000c00 */
[----:B------:R-:W-:Y:S02]  /*2f40*/  PRMT R0, RZ, 0x654, R0 ;  /* 0x00000654ff007816 */ /* 0x000fe40000000000 */
[C---:B------:R-:W-:Y:S01]  /*2f50*/  ISETP.NE.AND P1, PT, R11.reuse, 0x2, PT ;  /* 0x000000020b00780c */ /* 0x040fe20003f25270 */
[----:B------:R-:W-:Y:S01]  /*2f60*/  @!PT LDS RZ, [RZ] ;  /* 0x00000000fffff984 */ /* 0x000fe20000000800 */
[----:B------:R-:W-:Y:S01]  /*2f70*/  @!PT LDS RZ, [RZ] ;  /* 0x00000000fffff984 */ /* 0x000fe20000000800 */
[----:B------:R-:W-:Y:S01]  /*2f80*/  @!PT LDS RZ, [RZ] ;  /* 0x00000000fffff984 */ /* 0x000fe20000000800 */
[----:B------:R-:W-:Y:S01]  /*2f90*/  @!PT LDS RZ, [RZ] ;  /* 0x00000000fffff984 */ /* 0x000fe20000000800 */
[----:B------:R2:W-:Y:S06]  /*2fa0*/  MEMBAR.ALL.CTA ;  /* 0x0000000000007992 */ /* 0x0005ec0000008000 */
[----:B--2---:R-:W2:Y:S01]  /*2fb0*/  FENCE.VIEW.ASYNC.S ;  /* 0x00000000000073c6 */ /* 0x004ea20000000000 */
[----:B------:R-:W-:Y:S01]  /*2fc0*/  SEL R11, R11, RZ, P1 ;  /* 0x000000ff0b0b7207 */ /* 0x000fe20000800000 */
[----:B--2---:R2:W-:Y:S01]  /*2fd0*/  SYNCS.ARRIVE.TRANS64.RED.A1T0 RZ, [R0+URZ], RZ ;  /* 0x000000ff00ff79a7 */ /* 0x0045e200081004ff */
[----:B-1----:R-:W-:-:S02]  /*2fe0*/  LOP3.LUT P3, RZ, R6, 0x1, RZ, 0xc0, !PT ;  /* 0x0000000106ff7812 */ /* 0x002fc4000786c0ff */
[----:B------:R-:W-:-:S04]  /*2ff0*/  SEL R4, RZ, 0x1, P1 ;  /* 0x00000001ff047807 */ /* 0x000fc80000800000 */
[----:B------:R-:W-:Y:S02]  /*3000*/  LOP3.LUT R9, R9, R4, RZ, 0x3c, !PT ;  /* 0x0000000409097212 */ /* 0x000fe400078e3cff */
[----:B--2---:R-:W-:-:S04]  /*3010*/  SEL R0, RZ, 0x1, P0 ;  /* 0x00000001ff007807 */ /* 0x004fc80000000000 */
[----:B------:R-:W-:Y:S01]  /*3020*/  LOP3.LUT R8, R8, R0, RZ, 0x3c, !PT ;  /* 0x0000000008087212 */ /* 0x000fe200078e3cff */
[----:B------:R-:W-:Y:S06]  /*3030*/  @P3 BRA `(.L_x_58) ;  /* 0xfffffffc002c3947 */ /* 0x000fec000383ffff */
[----:B------:R-:W-:Y:S01]  /*3040*/  ULEA UR5, UR7, UR6, 0x3 ;  /* 0x0000000607057291 */ /* 0x000fe2000f8e18ff */
[----:B------:R-:W-:-:S08]  /*3050*/  SHF.L.U32 R2, R12, 0x1f, RZ ;  /* 0x0000001f0c027819 */ /* 0x000fd000000006ff */
[----:B------:R-:W1:Y:S02]  /*3060*/  SYNCS.PHASECHK.TRANS64 P0, [UR5+0xf0], R2 ;  /* 0x0000f002ff0075a7 */ /* 0x000e640008001005 */
[----:B-1----:R-:W-:Y:S05]  /*3070*/  @P0 BRA `(.L_x_59) ;  /* 0x0000000000080947 */ /* 0x002fea0003800000 */
[----:B------:R-:W1:Y:S02]  /*3080*/  SYNCS.PHASECHK.TRANS64.TRYWAIT P0, [UR5+0xf0], R2 ;  /* 0x0000f002ff0075a7 */ /* 0x000e640008001105 */
[----:B-1----:R-:W-:Y:S05]  /*3090*/  @!P0 BRA `(.L_x_60) ;  /* 0x0000007800e48947 */ /* 0x002fea0003800000 */
.L_x_59:
[----:B------:R-:W-:-:S04]  /*30a0*/  UIADD3 UR4, UPT, UPT, UR7, 0x1, URZ ;  /* 0x0000000107047890 */ /* 0x000fc8000fffe0ff */
[----:B------:R-:W-:-:S04]  /*30b0*/  UISETP.NE.AND UP0, UPT, UR4, 0x2, UPT ;  /* 0x000000020400788c */ /* 0x000fc8000bf05270 */
[----:B------:R-:W-:Y:S02]  /*30c0*/  USEL UR8, URZ, 0x1, UP0 ;  /* 0x00000001ff087887 */ /* 0x000fe40008000000 */
[----:B------:R-:W-:-:S04]  /*30d0*/  USEL UR4, UR4, URZ, UP0 ;  /* 0x000000ff04047287 */ /* 0x000fc80008000000 */
[----:B------:R-:W-:Y:S01]  /*30e0*/  ULEA UR4, UR4, UR6, 0x3 ;  /* 0x0000000604047291 */ /* 0x000fe2000f8e18ff */
[----:B-1----:R-:W-:-:S04]  /*30f0*/  LOP3.LUT R2, R12, UR8, RZ, 0x3c, !PT ;  /* 0x000000080c027c12 */ /* 0x002fc8000f8e3cff */
[----:B------:R-:W-:-:S04]  /*3100*/  SHF.L.U32 R0, R2, 0x1f, RZ ;  /* 0x0000001f02007819 */ /* 0x000fc800000006ff */
[----:B------:R-:W1:Y:S02]  /*3110*/  SYNCS.PHASECHK.TRANS64 P0, [UR4+0xf0], R0 ;  /* 0x0000f000ff0075a7 */ /* 0x000e640008001004 */
[----:B-1----:R-:W-:Y:S05]  /*3120*/  @P0 EXIT ;  /* 0x000000000000094d */ /* 0x002fea0003800000 */
[----:B------:R-:W-:Y:S02]  /*3130*/  SHF.L.U32 R2, R2, 0x1f, RZ ;  /* 0x0000001f02027819 */ /* 0x000fe400000006ff */
[----:B------:R-:W-:-:S07]  /*3140*/  MOV R0, UR4 ;  /* 0x0000000400007c02 */ /* 0x000fce0008000f00 */
.L_x_61:
[----:B-1----:R1:W2:Y:S02]  /*3150*/  SYNCS.PHASECHK.TRANS64.TRYWAIT P0, [R0+URZ+0xf0], R2 ;  /* 0x0000f002000075a7 */ /* 0x0022a400080011ff */
[----:B--2---:R-:W-:Y:S05]  /*3160*/  @!P0 NANOSLEEP.SYNCS 0x989680 ;  /* 0x009896800000895d */ /* 0x004fea0003900000 */
[----:B------:R-:W2:Y:S02]  /*3170*/  @!P0 SYNCS.PHASECHK.TRANS64 P0, [R0+URZ+0xf0], R2 ;  /* 0x0000f002000085a7 */ /* 0x000ea400080010ff */
[----:B--2---:R-:W-:Y:S05]  /*3180*/  @P0 EXIT ;  /* 0x000000000000094d */ /* 0x004fea0003800000 */
[----:B------:R-:W-:Y:S05]  /*3190*/  BRA `(.L_x_61) ;  /* 0xfffffffc00ec7947 */ /* 0x000fea000383ffff */
.L_x_54:
[----:B------:R-:W-:Y:S05]  /*31a0*/  BRA.U UP4, `(.L_x_62) ;  /* 0x0000001104d87547 */ /* 0x000fea000b800000 */
[----:B------:R-:W-:Y:S01]  /*31b0*/  UMOV UR7, 0x40 ;  /* 0x0000004000077882 */ /* 0x000fe20000000000 */
[----:B------:R-:W-:Y:S01]  /*31c0*/  NOP ;  /* 0x0000000000007918 */ /* 0x000fe20000000000 */
[----:B------:R-:W-:Y:S01]  /*31d0*/  ULEA UR7, UR4, UR7, 0x18 ;  /* 0x0000000704077291 */ /* 0x000fe2000f8ec0ff */
[----:B------:R-:W-:Y:S02]  /*31e0*/  UMOV UR8, 0x400 ;  /* 0x0000040000087882 */ /* 0x000fe40000000000 */
[----:B------:R-:W-:-:S06]  /*31f0*/  ULEA UR8, UR4, UR8, 0x18 ;  /* 0x0000000804087291 */ /* 0x000fcc000f8ec0ff */
[----:B------:R-:W1:Y:S02]  /*3200*/  LDS.U8 R2, [UR7+0x1c] ;  /* 0x00001c07ff027984 */ /* 0x000e640008000000 */
[----:B-1----:R-:W-:-:S13]  /*3210*/  ISETP.NE.AND P0, PT, R2, RZ, PT ;  /* 0x000000ff0200720c */ /* 0x002fda0003f05270 */
[----:B------:R-:W-:Y:S05]  /*3220*/  @P0 BRA `(.L_x_63) ;  /* 0x0000000400080947 */ /* 0x000fea0003800000 */
[----:B------:R-:W-:Y:S02]  /*3230*/  UISETP.NE.U32.AND UP0, UPT, UR6, 0x1, UPT ;  /* 0x000000010600788c */ /* 0x000fe4000bf05070 */
[----:B------:R-:W-:-:S07]  /*3240*/  UIADD3 UR9, UPT, UPT, UR7, 0x8, URZ ;  /* 0x0000000807097890 */ /* 0x000fce000fffe0ff */
[----:B------:R-:W-:Y:S05]  /*3250*/  BRA.U !UP0, `(.L_x_64) ;  /* 0x00000001089c7547 */ /* 0x000fea000b800000 */
[----:B------:R-:W-:Y:S01]  /*3260*/  ELECT P0, URZ, PT ;  /* 0x0000000000ff782f */ /* 0x000fe20003800000 */
[----:B------:R-:W-:-:S12]  /*3270*/  BSSY B0, `(.L_x_64) ;  /* 0x0000025000007945 */ /* 0x000fd80003800000 */
[----:B------:R-:W-:Y:S05]  /*3280*/  @!P0 BRA `(.L_x_65) ;  /* 0x00000000008c8947 */ /* 0x000fea0003800000 */
[----:B------:R-:W-:-:S05]  /*3290*/  UMOV UR4, 0x10 ;  /* 0x0000001000047882 */ /* 0x000fca0000000000 */
[----:B------:R-:W-:Y:S04]  /*32a0*/  DEPBAR.LE SB1, 0x36 ;  /* 0x00009d800000791a */ /* 0x000fe80000000000 */
[----:B------:R-:W1:Y:S02]  /*32b0*/  UTCATOMSWS.2CTA.FIND_AND_SET.ALIGN UP1, UR4, UR4 ;  /* 0x00000004000475e3 */ /* 0x000e640008220800 */
[----:B-1----:R-:W-:Y:S01]  /*32c0*/  MOV R10, UR4 ;  /* 0x00000004000a7c02 */ /* 0x002fe20008000f00 */
[----:B------:R-:W-:Y:S06]  /*32d0*/  BRA.U UP1, `(.L_x_66) ;  /* 0x0000000101187547 */ /* 0x000fec000b800000 */
.L_x_67:
[----:B------:R-:W-:Y:S05]  /*32e0*/  NANOSLEEP 0x64 ;  /* 0x000000640000795d */ /* 0x000fea0003800000 */
[----:B------:R-:W-:-:S05]  /*32f0*/  UMOV UR4, 0x10 ;  /* 0x0000001000047882 */ /* 0x000fca0000000000 */
[----:B------:R-:W-:Y:S04]  /*3300*/  DEPBAR.LE SB1, 0x36 ;  /* 0x00009d800000791a */ /* 0x000fe80000000000 */
[----:B------:R-:W1:Y:S02]  /*3310*/  UTCATOMSWS.2CTA.FIND_AND_SET.ALIGN UP1, UR4, UR4 ;  /* 0x00000004000475e3 */ /* 0x000e640008220800 */
[----:B-1----:R-:W-:Y:S01]  /*3320*/  MOV R10, UR4 ;  /* 0x00000004000a7c02 */ /* 0x002fe20008000f00 */
[----:B------:R-:W-:Y:S05]  /*3330*/  BRA.U !UP1, `(.L_x_67) ;  /* 0xfffffffd09e87547 */ /* 0x000fea000b83ffff */
.L_x_66:
[----:B------:R-:W1:Y:S01]  /*3340*/  LDS R5, [UR7+0x10] ;  /* 0x00001007ff057984 */ /* 0x000e620008000800 */
[----:B------:R-:W-:Y:S01]  /*3350*/  IMAD.U32 R3, RZ, RZ, UR8 ;  /* 0x00000008ff037e24 */ /* 0x000fe2000f8e00ff */
[----:B------:R-:W-:-:S03]  /*3360*/  MOV R2, UR5 ;  /* 0x0000000500027c02 */ /* 0x000fc60008000f00 */
[----:B------:R-:W-:Y:S01]  /*3370*/  VIADD R3, R3, 0x190 ;  /* 0x0000019003037836 */ /* 0x000fe20000000000 */
[----:B-1----:R-:W-:-:S04]  /*3380*/  SHF.L.U32 R5, R5, 0x1f, RZ ;  /* 0x0000001f05057819 */ /* 0x002fc800000006ff */
[----:B------:R-:W1:Y:S02]  /*3390*/  SYNCS.PHASECHK.TRANS64.TRYWAIT P0, [UR7+0x8], R5 ;  /* 0x00000805ff0075a7 */ /* 0x000e640008001107 */
[----:B-1----:R-:W-:Y:S05]  /*33a0*/  @P0 BRA `(.L_x_68) ;  /* 0x0000000000080947 */ /* 0x002fea0003800000 */
[----:B------:R-:W1:Y:S02]  /*33b0*/  SYNCS.PHASECHK.TRANS64.TRYWAIT P0, [UR7+0x8], R5 ;  /* 0x00000805ff0075a7 */ /* 0x000e640008001107 */
[----:B-1----:R-:W-:Y:S05]  /*33c0*/  @!P0 BRA `(.L_x_69) ;  /* 0x0000007800308947 */ /* 0x002fea0003800000 */
.L_x_68:
[----:B-1----:R-:W-:Y:S01]  /*33d0*/  HFMA2 R4, -RZ, RZ, 0, 5.9604644775390625e-08 ;  /* 0x00000001ff047431 */ /* 0x002fe200000001ff */
[----:B------:R-:W-:Y:S01]  /*33e0*/  UPRMT UR4, UR5, 0x654, UR9 ;  /* 0x0000065405047896 */ /* 0x000fe20008000009 */
[----:B------:R-:W-:Y:S01]  /*33f0*/  IMAD.MOV.U32 R7, RZ, RZ, 0xffff ;  /* 0x0000ffffff077424 */ /* 0x000fe200078e00ff */
[----:B------:R-:W-:Y:S01]  /*3400*/  PRMT R2, R2, 0x654, R3 ;  /* 0x0000065402027816 */ /* 0x000fe20000000003 */
[----:B------:R-:W-:Y:S02]  /*3410*/  IMAD.MOV.U32 R5, RZ, RZ, 0x4 ;  /* 0x00000004ff057424 */ /* 0x000fe400078e00ff */
[----:B------:R-:W-:Y:S01]  /*3420*/  IMAD.SHL.U32 R9, R10, 0x20, RZ ;  /* 0x000000200a097824 */ /* 0x000fe200078e00ff */
[----:B------:R-:W-:Y:S02]  /*3430*/  MOV R3, UR4 ;  /* 0x0000000400037c02 */ /* 0x000fe40008000f00 */
[-C--:B------:R-:W-:Y:S01]  /*3440*/  SHF.L.U32 R7, R7, R10.reuse, RZ ;  /* 0x0000000a07077219 */ /* 0x080fe200000006ff */
[----:B------:R1:W-:Y:S01]  /*3450*/  SYNCS.ARRIVE.TRANS64.RED RZ, [UR4], R5 ;  /* 0x00000005ffff79a7 */ /* 0x0003e20008000404 */
[----:B------:R-:W-:Y:S01]  /*3460*/  SHF.L.U32 R6, R4, R10, RZ ;  /* 0x0000000a04067219 */ /* 0x000fe200000006ff */
[----:B------:R1:W-:Y:S04]  /*3470*/  STS [UR8+0x190], R9 ;  /* 0x00019009ff007988 */ /* 0x0003e80008000808 */
[----:B------:R1:W-:Y:S04]  /*3480*/  STAS [R2.64], R10 ;  /* 0x0000000a02007dbd */ /* 0x0003e8000c0008ff */
[----:B------:R1:W-:Y:S04]  /*3490*/  ATOMS.OR RZ, [UR7+0x14], R7 ;  /* 0x00001407ffff798c */ /* 0x0003e8000b000007 */
[----:B------:R1:W-:Y:S04]  /*34a0*/  ATOMS.OR RZ, [UR7+0x18], R6 ;  /* 0x00001806ffff798c */ /* 0x0003e8000b000007 */
[----:B------:R1:W-:Y:S02]  /*34b0*/  ATOMS.XOR RZ, [UR7+0x10], R4 ;  /* 0x00001004ffff798c */ /* 0x0003e4000b800007 */
.L_x_65:
[----:B------:R-:W-:Y:S05]  /*34c0*/  BSYNC B0 ;  /* 0x0000000000007941 */ /* 0x000fea0003800000 */
.L_x_64:
[----:B------:R-:W-:Y:S05]  /*34d0*/  BRA.U UP0, `(.L_x_70) ;  /* 0x00000001006c7547 */ /* 0x000fea000b800000 */
[----:B------:R-:W-:-:S03]  /*34e0*/  UMOV UR4, 0xffffffff ;  /* 0xffffffff00047882 */ /* 0x000fc60000000000 */
[----:B------:R-:W-:Y:S05]  /*34f0*/  BRA.DIV UR4, `(.L_x_71) ;  /* 0x0000007604fc7947 */ /* 0x000fea000b800000 */
[----:B------:R-:W-:-:S13]  /*3500*/  ELECT P6, URZ, PT ;  /* 0x0000000000ff782f */ /* 0x000fda00038c0000 */
.L_x_262:
[----:B------:R-:W-:Y:S05]  /*3510*/  @!P6 BRA `(.L_x_70) ;  /* 0x00000000005ce947 */ /* 0x000fea0003800000 */
[----:B-1----:R-:W1:Y:S02]  /*3520*/  LDS R3, [UR7+0x10] ;  /* 0x00001007ff037984 */ /* 0x002e640008000800 */
[----:B-1----:R-:W-:-:S04]  /*3530*/  SHF.L.U32 R3, R3, 0x1f, RZ ;  /* 0x0000001f03037819 */ /* 0x002fc800000006ff */
[----:B------:R-:W1:Y:S02]  /*3540*/  SYNCS.PHASECHK.TRANS64.TRYWAIT P0, [UR7+0x8], R3 ;  /* 0x00000803ff0075a7 */ /* 0x000e640008001107 */
[----:B-1----:R-:W-:Y:S05]  /*3550*/  @P0 BRA `(.L_x_72) ;  /* 0x0000000000080947 */ /* 0x002fea0003800000 */
[----:B------:R-:W1:Y:S02]  /*3560*/  SYNCS.PHASECHK.TRANS64.TRYWAIT P0, [UR7+0x8], R3 ;  /* 0x00000803ff0075a7 */ /* 0x000e640008001107 */
[----:B-1----:R-:W-:Y:S05]  /*3570*/  @!P0 BRA `(.L_x_73) ;  /* 0x0000007400fc8947 */ /* 0x002fea0003800000 */
.L_x_72:
[----:B------:R-:W2:Y:S01]  /*3580*/  LDS R5, [UR8+0x190] ;  /* 0x00019008ff057984 */ /* 0x000ea20008000800 */
[----:B-1----:R-:W-:Y:S02]  /*3590*/  HFMA2 R2, -RZ, RZ, 0, 5.9604644775390625e-08 ;  /* 0x00000001ff027431 */ /* 0x002fe400000001ff */
[----:B------:R-:W-:Y:S01]  /*35a0*/  IMAD.MOV.U32 R3, RZ, RZ, 0xffff ;  /* 0x0000ffffff037424 */ /* 0x000fe200078e00ff */
[----:B------:R-:W-:Y:S01]  /*35b0*/  UPRMT UR4, UR5, 0x654, UR9 ;  /* 0x0000065405047896 */ /* 0x000fe20008000009 */
[----:B--2---:R-:W-:-:S03]  /*35c0*/  IMAD.SHL.U32 R4, R5, 0x20, RZ ;  /* 0x0000002005047824 */ /* 0x004fc600078e00ff */
[-C--:B------:R-:W-:Y:S02]  /*35d0*/  SHF.L.U32 R3, R3, R5.reuse, RZ ;  /* 0x0000000503037219 */ /* 0x080fe400000006ff */
[----:B------:R-:W-:Y:S01]  /*35e0*/  SHF.L.U32 R5, R2, R5, RZ ;  /* 0x0000000502057219 */ /* 0x000fe200000006ff */
[----:B------:R2:W-:Y:S04]  /*35f0*/  STS [UR8+0x190], R4 ;  /* 0x00019004ff007988 */ /* 0x0005e80008000808 */
[----:B------:R2:W-:Y:S04]  /*3600*/  ATOMS.OR RZ, [UR7+0x14], R3 ;  /* 0x00001403ffff798c */ /* 0x0005e8000b000007 */
[----:B------:R2:W-:Y:S01]  /*3610*/  ATOMS.OR RZ, [UR7+0x18], R5 ;  /* 0x00001805ffff798c */ /* 0x0005e2000b000007 */
[----:B------:R-:W-:Y:S03]  /*3620*/  SYNCS.ARRIVE.TRANS64.RED.A1T0 RZ, [UR4], RZ ;  /* 0x000000ffffff79a7 */ /* 0x000fe60008100404 */
[----:B------:R2:W-:Y:S01]  /*3630*/  ATOMS.XOR RZ, [UR7+0x10], R2 ;  /* 0x00001002ffff798c */ /* 0x0005e2000b800007 */
[----:B------:R-:W-:Y:S05]  /*3640*/  BRA `(.L_x_70) ;  /* 0x0000000000107947 */ /* 0x000fea0003800000 */
.L_x_63:
[----:B------:R-:W-:-:S05]  /*3650*/  MOV R2, 0xffffffff ;  /* 0xffffffff00027802 */ /* 0x000fca0000000f00 */
[----:B------:R1:W-:Y:S02]  /*3660*/  STS [UR8+0x190], R2 ;  /* 0x00019002ff007988 */ /* 0x0003e40008000808 */
[----:B-1----:R-:W-:Y:S02]  /*3670*/  MOV R2, 0x3690 ;  /* 0x0000369000027802 */ /* 0x002fe40000000f00 */
[----:B-----5:R-:W-:Y:S05]  /*3680*/  CALL.REL.NOINC `($__internal_1_$__cuda_sm10x_tcgen05_guardrail_trap_phase_invalid_during_alloc) ;  /* 0x0000007c00487944 */ /* 0x020fea0003c00000 */
.L_x_70:
[----:B------:R-:W-:Y:S05]  /*3690*/  WARPSYNC.ALL ;  /* 0x0000000000007948 */ /* 0x000fea0003800000 */
[----:B------:R-:W3:Y:S01]  /*36a0*/  S2UR UR7, SR_CgaCtaId ;  /* 0x00000000000779c3 */ /* 0x000ee20000008800 */
[----:B------:R-:W-:Y:S01]  /*36b0*/  UMOV UR4, 0x400 ;  /* 0x0000040000047882 */ /* 0x000fe20000000000 */
[----:B------:R-:W-:-:S06]  /*36c0*/  NOP ;  /* 0x0000000000007918 */ /* 0x000fcc0000000000 */
[----:B------:R-:W-:Y:S06]  /*36d0*/  BAR.ARV 0x6, 0xa0 ;  /* 0x0182800000007b1d */ /* 0x000fec0000002000 */
[----:B------:R-:W4:Y:S01]  /*36e0*/  LDCU UR8, c[0x0][0x38c] ;  /* 0x00007180ff0877ac */ /* 0x000f220008000800 */
[----:B------:R-:W-:Y:S01]  /*36f0*/  LOP3.LUT R0, R0, 0xffff, RZ, 0xc0, !PT ;  /* 0x0000ffff00007812 */ /* 0x000fe200078ec0ff */
[----:B-1----:R-:W-:Y:S01]  /*3700*/  IMAD.MOV.U32 R9, RZ, RZ, 0x1 ;  /* 0x00000001ff097424 */ /* 0x002fe200078e00ff */
[----:B------:R-:W-:Y:S01]  /*3710*/  LOP3.LUT R8, R8, 0xffff, RZ, 0xc0, !PT ;  /* 0x0000ffff08087812 */ /* 0x000fe200078ec0ff */
[----:B------:R-:W-:Y:S01]  /*3720*/  UMOV UR19, URZ ;  /* 0x000000ff00137c82 */ /* 0x000fe20008000000 */
[----:B------:R-:W-:Y:S01]  /*3730*/  R2UR UR11, R0 ;  /* 0x00000000000b72ca */ /* 0x000fe200000e0000 */
[----:B------:R-:W-:Y:S01]  /*3740*/  UMOV UR18, URZ ;  /* 0x000000ff00127c82 */ /* 0x000fe20008000000 */
[----:B------:R-:W-:Y:S01]  /*3750*/  R2UR UR12, R8 ;  /* 0x00000000080c72ca */ /* 0x000fe200000e0000 */
[----:B------:R-:W-:Y:S01]  /*3760*/  IMAD.MOV.U32 R8, RZ, RZ, RZ ;  /* 0x000000ffff087224 */ /* 0x000fe200078e00ff */
[----:B------:R-:W-:Y:S01]  /*3770*/  UMOV UR17, URZ ;  /* 0x000000ff00117c82 */ /* 0x000fe20008000000 */
[----:B---3--:R-:W-:-:S02]  /*3780*/  ULEA UR7, UR7, UR4, 0x18 ;  /* 0x0000000407077291 */ /* 0x008fc4000f8ec0ff */
[----:B------:R-:W-:Y:S02]  /*3790*/  UISETP.NE.AND UP2, UPT, UR6, URZ, UPT ;  /* 0x000000ff0600728c */ /* 0x000fe4000bf45270 */
[----:B------:R-:W-:Y:S02]  /*37a0*/  UIADD3 UR13, UPT, UPT, UR7, 0x6400, URZ ;  /* 0x00006400070d7890 */ /* 0x000fe4000fffe0ff */
[----:B------:R-:W-:Y:S02]  /*37b0*/  UIADD3 UR14, UPT, UPT, UR7, 0x2e400, URZ ;  /* 0x0002e400070e7890 */ /* 0x000fe4000fffe0ff */
[----:B----4-:R-:W-:Y:S01]  /*37c0*/  UIADD3 UR8, UPT, UPT, UR8, 0x3f, URZ ;  /* 0x0000003f08087890 */ /* 0x010fe2000fffe0ff */
[----:B--2---:R-:W1:Y:S01]  /*37d0*/  LDS R2, [UR7+0x190] ;  /* 0x00019007ff027984 */ /* 0x004e620008000800 */
[----:B------:R-:W-:Y:S02]  /*37e0*/  USHF.R.U32.HI UR13, URZ, 0x4, UR13 ;  /* 0x00000004ff0d7899 */ /* 0x000fe4000801160d */
[----:B------:R-:W-:-:S02]  /*37f0*/  USHF.R.S32.HI UR4, URZ, 0x1f, UR8 ;  /* 0x0000001fff047899 */ /* 0x000fc40008011408 */
[----:B------:R-:W-:Y:S02]  /*3800*/  USHF.R.U32.HI UR14, URZ, 0x4, UR14 ;  /* 0x00000004ff0e7899 */ /* 0x000fe4000801160e */
[----:B------:R-:W-:Y:S02]  /*3810*/  ULEA.HI UR4, UR4, UR8, URZ, 0x6 ;  /* 0x0000000804047291 */ /* 0x000fe4000f8f30ff */
[----:B------:R-:W-:Y:S02]  /*3820*/  ULOP3.LUT UR13, UR13, 0x3fff, URZ, 0xc0, !UPT ;  /* 0x00003fff0d0d7892 */ /* 0x000fe4000f8ec0ff */
[----:B------:R-:W-:Y:S02]  /*3830*/  USHF.R.S32.HI UR4, URZ, 0x6, UR4 ;  /* 0x00000006ff047899 */ /* 0x000fe40008011404 */
[----:B------:R-:W-:Y:S02]  /*3840*/  ULOP3.LUT UR14, UR14, 0x3fff, URZ, 0xc0, !UPT ;  /* 0x00003fff0e0e7892 */ /* 0x000fe4000f8ec0ff */
[----:B------:R-:W-:Y:S01]  /*3850*/  UISETP.LT.AND UP0, UPT, UR4, 0x1, UPT ;  /* 0x000000010400788c */ /* 0x000fe2000bf01270 */
[----:B------:R-:W-:Y:S01]  /*3860*/  UMOV UR28, 0x0 ;  /* 0x00000000001c7882 */ /* 0x000fe20000000000 */
[----:B------:R-:W-:Y:S01]  /*3870*/  UMOV UR29, 0x10100010 ;  /* 0x10100010001d7882 */ /* 0x000fe20000000000 */
[----:B------:R-:W-:-:S02]  /*3880*/  ULOP3.LUT UR13, UR13, 0x10000, URZ, 0xfc, !UPT ;  /* 0x000100000d0d7892 */ /* 0x000fc4000f8efcff */
[----:B------:R-:W-:Y:S02]  /*3890*/  ULOP3.LUT UR14, UR14, 0x10000, URZ, 0xfc, !UPT ;  /* 0x000100000e0e7892 */ /* 0x000fe4000f8efcff */
[----:B------:R-:W-:Y:S01]  /*38a0*/  USEL UR20, UR4, 0x1, !UP0 ;  /* 0x0000000104147887 */ /* 0x000fe2000c000000 */
[----:B------:R-:W-:Y:S01]  /*38b0*/  UMOV UR26, 0x0 ;  /* 0x00000000001a7882 */ /* 0x000fe20000000000 */
[----:B------:R-:W-:Y:S01]  /*38c0*/  UMOV UR27, 0x10100010 ;  /* 0x10100010001b7882 */ /* 0x000fe20000000000 */
[----:B------:R-:W-:Y:S01]  /*38d0*/  UMOV UR24, 0x0 ;  /* 0x0000000000187882 */ /* 0x000fe20000000000 */
[----:B------:R-:W-:Y:S01]  /*38e0*/  UMOV UR25, 0x10100010 ;  /* 0x1010001000197882 */ /* 0x000fe20000000000 */
[----:B------:R-:W-:Y:S01]  /*38f0*/  UMOV UR22, 0x0 ;  /* 0x0000000000167882 */ /* 0x000fe20000000000 */
[----:B------:R-:W-:Y:S01]  /*3900*/  UMOV UR23, 0x10100010 ;  /* 0x1010001000177882 */ /* 0x000fe20000000000 */
[----:B-1----:R-:W-:Y:S02]  /*3910*/  R2UR UR21, R2 ;  /* 0x00000000021572ca */ /* 0x002fe400000e0000 */
[----:B------:R-:W-:-:S13]  /*3920*/  CS2R R2, SRZ ;  /* 0x0000000000027805 */ /* 0x000fda000001ff00 */
.L_x_81:
[C---:B------:R-:W-:Y:S02]  /*3930*/  LEA R0, R8.reuse, UR7, 0x3 ;  /* 0x0000000708007c11 */ /* 0x040fe4000f8e18ff */
[----:B------:R-:W-:Y:S02]  /*3940*/  SHF.L.U32 R4, R3, 0x1f, RZ ;  /* 0x0000001f03047819 */ /* 0x000fe400000006ff */
[----:B------:R-:W-:Y:S02]  /*3950*/  LEA R5, R8, UR7, 0x4 ;  /* 0x0000000708057c11 */ /* 0x000fe4000f8e20ff */
[----:B------:R-:W1:Y:S02]  /*3960*/  SYNCS.PHASECHK.TRANS64.TRYWAIT P0, [R0+URZ+0xe0], R4 ;  /* 0x0000e004000075a7 */ /* 0x000e6400080011ff */
[----:B-1-34-:R-:W-:Y:S05]  /*3970*/  @!P0 BRA `(.L_x_74) ;  /* 0x0000007400148947 */ /* 0x01afea0003800000 */
.L_x_263:
[----:B-1----:R-:W1:Y:S01]  /*3980*/  LDS.128 R4, [R5+0x170] ;  /* 0x0001700005047984 */ /* 0x002e620000000c00 */
[----:B------:R-:W-:Y:S02]  /*3990*/  VIADD R0, R0, 0xf0 ;  /* 0x000000f000007836 */ /* 0x000fe40000000000 */
[----:B------:R-:W-:Y:S01]  /*39a0*/  VIADD R8, R8, 0x1 ;  /* 0x0000000108087836 */ /* 0x000fe20000000000 */
[----:B------:R-:W-:Y:S01]  /*39b0*/  @!PT LDS RZ, [RZ] ;  /* 0x00000000fffff984 */ /* 0x000fe20000000800 */
[----:B------:R-:W-:Y:S01]  /*39c0*/  @!PT LDS RZ, [RZ] ;  /* 0x00000000fffff984 */ /* 0x000fe20000000800 */
[----:B------:R-:W-:Y:S01]  /*39d0*/  @!PT LDS RZ, [RZ] ;  /* 0x00000000fffff984 */ /* 0x000fe20000000800 */
[----:B------:R-:W-:Y:S01]  /*39e0*/  @!PT LDS RZ, [RZ] ;  /* 0x00000000fffff984 */ /* 0x000fe20000000800 */
[----:B------:R2:W-:Y:S06]  /*39f0*/  MEMBAR.ALL.CTA ;  /* 0x0000000000007992 */ /* 0x0005ec0000008000 */
[----:B--2---:R-:W2:Y:S01]  /*3a00*/  FENCE.VIEW.ASYNC.S ;  /* 0x00000000000073c6 */ /* 0x004ea20000000000 */
[----:B------:R-:W-:-:S04]  /*3a10*/  PRMT R0, RZ, 0x654, R0 ;  /* 0x00000654ff007816 */ /* 0x000fc80000000000 */
[----:B--2---:R2:W-:Y:S01]  /*3a20*/  SYNCS.ARRIVE.TRANS64.RED.A1T0 RZ, [R0+URZ], RZ ;  /* 0x000000ff00ff79a7 */ /* 0x0045e200081004ff */
[----:B-1----:R-:W-:Y:S01]  /*3a30*/  LOP3.LUT P1, RZ, R6, 0x1, RZ, 0xc0, !PT ;  /* 0x0000000106ff7812 */ /* 0x002fe2000782c0ff */
[----:B--2---:R-:W-:-:S12]  /*3a40*/  BRA.U UP2, `(.L_x_75) ;  /* 0x0000000502087547 */ /* 0x004fd8000b800000 */
[----:B------:R-:W1:Y:S01]  /*3a50*/  LDCU UR8, c[0x0][0x38c] ;  /* 0x00007180ff0877ac */ /* 0x000e620008000800 */
[----:B------:R-:W-:Y:S02]  /*3a60*/  PLOP3.LUT P2, PT, PT, PT, PT, 0x80, 0x8 ;  /* 0x000000000008781c */ /* 0x000fe40003f4f070 */
[----:B------:R-:W-:Y:S01]  /*3a70*/  SHF.L.U32 R4, R9, 0x1f, RZ ;  /* 0x0000001f09047819 */ /* 0x000fe200000006ff */
[----:B------:R-:W-:Y:S02]  /*3a80*/  ULEA UR9, UR19, UR7, 0x3 ;  /* 0x0000000713097291 */ /* 0x000fe4000f8e18ff */
[----:B------:R-:W-:Y:S02]  /*3a90*/  ULEA UR10, UR19, UR21, 0x6 ;  /* 0x00000015130a7291 */ /* 0x000fe4000f8e30ff */
[----:B-1----:R-:W-:-:S06]  /*3aa0*/  UISETP.GE.AND UP0, UPT, UR8, 0x1, UPT ;  /* 0x000000010800788c */ /* 0x002fcc000bf06270 */
[----:B------:R-:W-:-:S05]  /*3ab0*/  PLOP3.LUT P0, PT, PT, PT, UP0, 0x80, 0x8 ;  /* 0x000000000008781c */ /* 0x000fca0003f0f008 */
[----:B------:R-:W-:-:S08]  /*3ac0*/  @UP0 ULEA UR8, UR18, UR7, 0x3 ;  /* 0x0000000712080291 */ /* 0x000fd0000f8e18ff */
[----:B------:R-:W-:-:S04]  /*3ad0*/  @P0 SHF.L.U32 R0, R2, 0x1f, RZ ;  /* 0x0000001f02000819 */ /* 0x000fc800000006ff */
[----:B------:R1:W2:Y:S01]  /*3ae0*/  @P0 SYNCS.PHASECHK.TRANS64.TRYWAIT P2, [UR8], R0 ;  /* 0x00000000ff0005a7 */ /* 0x0002a20008041108 */
[----:B------:R-:W3:Y:S02]  /*3af0*/  SYNCS.PHASECHK.TRANS64.TRYWAIT P0, [UR9+0x120], R4 ;  /* 0x00012004ff0075a7 */ /* 0x000ee40008001109 */
[----:B-123--:R-:W-:Y:S05]  /*3b00*/  @!P0 BRA `(.L_x_76) ;  /* 0x0000007000c48947 */ /* 0x00efea0003800000 */
.L_x_265:
[----:B------:R-:W-:Y:S01]  /*3b10*/  UMOV UR16, UR17 ;  /* 0x0000001100107c82 */ /* 0x000fe20008000000 */
[----:B------:R-:W-:Y:S05]  /*3b20*/  BRA.U !UP0, `(.L_x_77) ;  /* 0x0000000108c07547 */ /* 0x000fea000b800000 */
[----:B------:R-:W-:Y:S02]  /*3b30*/  UIADD3 UR16, UPT, UPT, UR20, UR17, URZ ;  /* 0x0000001114107290 */ /* 0x000fe4000fffe0ff */
[----:B------:R-:W-:Y:S01]  /*3b40*/  UPLOP3.LUT UP3, UPT, UPT, UPT, UPT, 0x40, 0x4 ;  /* 0x000000000004789c */ /* 0x000fe20003f6e870 */
[----:B------:R-:W-:Y:S01]  /*3b50*/  UMOV UR15, UR4 ;  /* 0x00000004000f7c82 */ /* 0x000fe20008000000 */
[----:B------:R-:W-:-:S09]  /*3b60*/  UMOV UR46, UR18 ;  /* 0x00000012002e7c82 */ /* 0x000fd20008000000 */
.L_x_80:
[----:B--2---:R-:W-:Y:S01]  /*3b70*/  ULEA UR8, UR46, UR7, 0x3 ;  /* 0x000000072e087291 */ /* 0x004fe2000f8e18ff */
[----:B---3--:R-:W-:Y:S11]  /*3b80*/  @P2 BRA `(.L_x_78) ;  /* 0x00000000000c2947 */ /* 0x008ff60003800000 */
[----:B-1----:R-:W-:Y:S04]  /*3b90*/  SHF.L.U32 R4, R2, 0x1f, RZ ;  /* 0x0000001f02047819 */ /* 0x002fe800000006ff */
[----:B------:R-:W1:Y:S02]  /*3ba0*/  SYNCS.PHASECHK.TRANS64.TRYWAIT P0, [UR8], R4 ;  /* 0x00000004ff0075a7 */ /* 0x000e640008001108 */
[----:B-1----:R-:W-:Y:S05]  /*3bb0*/  @!P0 BRA `(.L_x_79) ;  /* 0x0000007000b08947 */ /* 0x002fea0003800000 */
.L_x_78:
[----:B------:R-:W-:Y:S01]  /*3bc0*/  UISETP.NE.AND UP0, UPT, UR15, 0x1, UPT ;  /* 0x000000010f00788c */ /* 0x000fe2000bf05270 */
[----:B------:R-:W-:Y:S01]  /*3bd0*/  PLOP3.LUT P2, PT, PT, PT, PT, 0x80, 0x8 ;  /* 0x000000000008781c */ /* 0x000fe20003f4f070 */
[----:B------:R-:W-:Y:S02]  /*3be0*/  UIADD3 UR18, UPT, UPT, UR46, 0x1, URZ ;  /* 0x000000012e127890 */ /* 0x000fe4000fffe0ff */
[----:B------:R-:W-:Y:S02]  /*3bf0*/  ULEA UR32, UR46, UR14, 0x8 ;  /* 0x0000000e2e207291 */ /* 0x000fe4000f8e40ff */
[----:B------:R-:W-:Y:S01]  /*3c00*/  UISETP.NE.AND UP1, UPT, UR18, 0xa, UPT ;  /* 0x0000000a1200788c */ /* 0x000fe2000bf25270 */
[----:B------:R-:W-:Y:S01]  /*3c10*/  PLOP3.LUT P0, PT, PT, PT, UP0, 0x80, 0x8 ;  /* 0x000000000008781c */ /* 0x000fe20003f0f008 */
[----:B------:R-:W-:Y:S02]  /*3c20*/  UIADD3 UR44, UPT, UPT, UR32, 0x2, URZ ;  /* 0x00000002202c7890 */ /* 0x000fe4000fffe0ff */
[----:B------:R-:W-:Y:S02]  /*3c30*/  USEL UR31, URZ, 0x1, UP1 ;  /* 0x00000001ff1f7887 */ /* 0x000fe40008800000 */
[----:B------:R-:W-:Y:S02]  /*3c40*/  USEL UR18, UR18, URZ, UP1 ;  /* 0x000000ff12127287 */ /* 0x000fe40008800000 */
[----:B------:R-:W-:Y:S02]  /*3c50*/  UIADD3 UR40, UPT, UPT, UR32, 0x4, URZ ;  /* 0x0000000420287890 */ /* 0x000fe4000fffe0ff */
[----:B------:R-:W-:Y:S01]  /*3c60*/  @UP0 ULEA UR30, UR18, UR7, 0x3 ;  /* 0x00000007121e0291 */ /* 0x000fe2000f8e18ff */
[----:B------:R-:W-:Y:S01]  /*3c70*/  LOP3.LUT R2, R2, UR31, RZ, 0x3c, !PT ;  /* 0x0000001f02027c12 */ /* 0x000fe2000f8e3cff */
[----:B------:R-:W-:Y:S02]  /*3c80*/  UIADD3 UR36, UPT, UPT, UR32, 0x6, URZ ;  /* 0x0000000620247890 */ /* 0x000fe4000fffe0ff */
[----:B------:R-:W-:Y:S01]  /*3c90*/  UIADD3 UR8, UPT, UPT, UR8, 0x50, URZ ;  /* 0x0000005008087890 */ /* 0x000fe2000fffe0ff */
[----:B-1----:R-:W-:Y:S01]  /*3ca0*/  @P0 SHF.L.U32 R0, R2, 0x1f, RZ ;  /* 0x0000001f02000819 */ /* 0x002fe200000006ff */
[----:B------:R-:W-:Y:S02]  /*3cb0*/  UIADD3 UR17, UPT, UPT, UR17, 0x1, URZ ;  /* 0x0000000111117890 */ /* 0x000fe4000fffe0ff */
[----:B------:R-:W-:Y:S01]  /*3cc0*/  UIADD3 UR15, UPT, UPT, UR15, -0x1, URZ ;  /* 0xffffffff0f0f7890 */ /* 0x000fe2000fffe0ff */
[----:B------:R2:W3:Y:S01]  /*3cd0*/  @P0 SYNCS.PHASECHK.TRANS64.TRYWAIT P2, [UR30], R0 ;  /* 0x00000000ff0005a7 */ /* 0x0004e2000804111e */
[----:B------:R-:W-:Y:S02]  /*3ce0*/  ULEA UR30, UR46, UR13, 0xa ;  /* 0x0000000d2e1e7291 */ /* 0x000fe4000f8e50ff */
[----:B------:R-:W-:Y:S02]  /*3cf0*/  UISETP.NE.AND UP0, UPT, UR17, UR16, UPT ;  /* 0x000000101100728c */ /* 0x000fe4000bf05270 */
[----:B------:R-:W-:Y:S02]  /*3d00*/  UIADD3 UR42, UPT, UPT, UR30, 0x2, URZ ;  /* 0x000000021e2a7890 */ /* 0x000fe4000fffe0ff */
[----:B------:R-:W-:Y:S02]  /*3d10*/  UIADD3 UR38, UPT, UPT, UR30, 0x4, URZ ;  /* 0x000000041e267890 */ /* 0x000fe4000fffe0ff */
[----:B------:R-:W-:Y:S01]  /*3d20*/  UIADD3 UR34, UPT, UPT, UR30, 0x6, URZ ;  /* 0x000000061e227890 */ /* 0x000fe2000fffe0ff */
[----:B------:R-:W-:Y:S01]  /*3d30*/  UMOV UR33, 0x40004040 ;  /* 0x4000404000217882 */ /* 0x000fe20000000000 */
[----:B------:R-:W-:Y:S01]  /*3d40*/  UMOV UR31, 0x40004040 ;  /* 0x40004040001f7882 */ /* 0x000fe20000000000 */
[----:B------:R-:W-:Y:S01]  /*3d50*/  UMOV UR45, 0x40004040 ;  /* 0x40004040002d7882 */ /* 0x000fe20000000000 */
[----:B------:R2:W-:Y:S01]  /*3d60*/  UTCHMMA.2CTA gdesc[UR30], gdesc[UR32], tmem[UR10], tmem[UR28], idesc[UR29], UP3 ;  /* 0x00ff1c201e0075ea */ /* 0x0005e20009a0000a */
[----:B------:R-:W-:Y:S01]  /*3d70*/  UPLOP3.LUT UP3, UPT, UPT, UPT, UPT, 0x80, 0x8 ;  /* 0x000000000008789c */ /* 0x000fe20003f6f070 */
[----:B------:R-:W-:Y:S01]  /*3d80*/  UMOV UR43, 0x40004040 ;  /* 0x40004040002b7882 */ /* 0x000fe20000000000 */
[----:B------:R-:W-:Y:S01]  /*3d90*/  UMOV UR41, 0x40004040 ;  /* 0x4000404000297882 */ /* 0x000fe20000000000 */
[----:B------:R2:W-:Y:S01]  /*3da0*/  UTCHMMA.2CTA gdesc[UR42], gdesc[UR44], tmem[UR10], tmem[UR26], idesc[UR27], UPT ;  /* 0x00ff1a2c2a0075ea */ /* 0x0005e2000ba0000a */
[----:B------:R-:W-:Y:S01]  /*3db0*/  UMOV UR39, 0x40004040 ;  /* 0x4000404000277882 */ /* 0x000fe20000000000 */
[----:B------:R-:W-:Y:S01]  /*3dc0*/  UMOV UR37, 0x40004040 ;  /* 0x4000404000257882 */ /* 0x000fe20000000000 */
[----:B------:R-:W-:Y:S01]  /*3dd0*/  UMOV UR35, 0x40004040 ;  /* 0x4000404000237882 */ /* 0x000fe20000000000 */
[----:B------:R2:W-:Y:S01]  /*3de0*/  UTCHMMA.2CTA gdesc[UR38], gdesc[UR40], tmem[UR10], tmem[UR24], idesc[UR25], UPT ;  /* 0x00ff1828260075ea */ /* 0x0005e2000ba0000a */
[----:B------:R2:W-:Y:S01]  /*3df0*/  UTCHMMA.2CTA gdesc[UR34], gdesc[UR36], tmem[UR10], tmem[UR22], idesc[UR23], UPT ;  /* 0x00ff1624220075ea */ /* 0x0005e2000ba0000a */
[----:B------:R2:W-:Y:S01]  /*3e00*/  UTCBAR.2CTA.MULTICAST [UR8], URZ, UR12 ;  /* 0x000000ff080073e9 */ /* 0x0005e2000820080c */
[----:B------:R-:W-:Y:S01]  /*3e10*/  UMOV UR46, UR18 ;  /* 0x00000012002e7c82 */ /* 0x000fe20008000000 */
[----:B------:R-:W-:Y:S05]  /*3e20*/  BRA.U UP0, `(.L_x_80) ;  /* 0xfffffffd00507547 */ /* 0x000fea000b83ffff */
.L_x_77:
[----:B------:R-:W-:Y:S01]  /*3e30*/  UIADD3 UR9, UPT, UPT, UR9, 0x100, URZ ;  /* 0x0000010009097890 */ /* 0x000fe2000fffe0ff */
[----:B------:R-:W-:-:S08]  /*3e40*/  UMOV UR17, UR16 ;  /* 0x0000001000117c82 */ /* 0x000fd00008000000 */
[----:B------:R4:W-:Y:S01]  /*3e50*/  UTCBAR.2CTA.MULTICAST [UR9], URZ, UR11 ;  /* 0x000000ff090073e9 */ /* 0x0009e2000820080b */
[----:B------:R-:W-:Y:S02]  /*3e60*/  NOP ;  /* 0x0000000000007918 */ /* 0x000fe40000000000 */
.L_x_75:
[----:B------:R-:W-:Y:S01]  /*3e70*/  UIADD3 UR19, UPT, UPT, UR19, 0x1, URZ ;  /* 0x0000000113137890 */ /* 0x000fe2000fffe0ff */
[----:B------:R-:W-:-:S03]  /*3e80*/  ISETP.NE.AND P0, PT, R8, 0x2, PT ;  /* 0x000000020800780c */ /* 0x000fc60003f05270 */
[----:B------:R-:W-:Y:S01]  /*3e90*/  UISETP.NE.AND UP0, UPT, UR19, 0x4, UPT ;  /* 0x000000041300788c */ /* 0x000fe2000bf05270 */
[----:B-12---:R-:W-:Y:S02]  /*3ea0*/  SEL R0, RZ, 0x1, P0 ;  /* 0x00000001ff007807 */ /* 0x006fe40000000000 */
[----:B------:R-:W-:Y:S01]  /*3eb0*/  SEL R8, R8, RZ, P0 ;  /* 0x000000ff08087207 */ /* 0x000fe20000000000 */
[----:B------:R-:W-:Y:S01]  /*3ec0*/  USEL UR8, URZ, 0x1, UP0 ;  /* 0x00000001ff087887 */ /* 0x000fe20008000000 */
[----:B------:R-:W-:Y:S01]  /*3ed0*/  LOP3.LUT R3, R3, R0, RZ, 0x3c, !PT ;  /* 0x0000000003037212 */ /* 0x000fe200078e3cff */
[----:B------:R-:W-:-:S04]  /*3ee0*/  USEL UR19, UR19, URZ, UP0 ;  /* 0x000000ff13137287 */ /* 0x000fc80008000000 */
[----:B------:R-:W-:Y:S01]  /*3ef0*/  LOP3.LUT R9, R9, UR8, RZ, 0x3c, !PT ;  /* 0x0000000809097c12 */ /* 0x000fe2000f8e3cff */
[----:B------:R-:W-:Y:S07]  /*3f00*/  @P1 BRA `(.L_x_81) ;  /* 0xfffffff800881947 */ /* 0x000fee000383ffff */
[----:B------:R-:W1:Y:S01]  /*3f10*/  S2UR UR4, SR_CgaCtaId ;  /* 0x00000000000479c3 */ /* 0x000e620000008800 */
[----:B------:R-:W-:Y:S01]  /*3f20*/  ELECT P0, URZ, PT ;  /* 0x0000000000ff782f */ /* 0x000fe20003800000 */
[----:B------:R-:W-:Y:S01]  /*3f30*/  HFMA2 R0, -RZ, RZ, 0, 5.9604644775390625e-08 ;  /* 0x00000001ff007431 */ /* 0x000fe200000001ff */
[----:B------:R-:W-:-:S05]  /*3f40*/  UMOV UR8, 0x40 ;  /* 0x0000004000087882 */ /* 0x000fca0000000000 */
[----:B------:R-:W-:Y:S01]  /*3f50*/  UVIRTCOUNT.DEALLOC.SMPOOL 0x80 ;  /* 0x000000800000784c */ /* 0x000fe20000000000 */
[----:B------:R-:W-:Y:S02]  /*3f60*/  UISETP.NE.AND UP0, UPT, UR6, URZ, UPT ;  /* 0x000000ff0600728c */ /* 0x000fe4000bf05270 */
[----:B-1----:R-:W-:-:S09]  /*3f70*/  ULEA UR4, UR4, UR8, 0x18 ;  /* 0x0000000804047291 */ /* 0x002fd2000f8ec0ff */
[----:B------:R1:W-:Y:S01]  /*3f80*/  @P0 STS.U8 [UR4+0x1c], R0 ;  /* 0x00001c00ff000988 */ /* 0x0003e20008000004 */
[----:B------:R-:W-:Y:S05]  /*3f90*/  BRA.U UP0, `(.L_x_82) ;  /* 0x0000000100a07547 */ /* 0x000fea000b800000 */
[----:B------:R-:W-:Y:S01]  /*3fa0*/  UIADD3 UR6, UPT, UPT, UR7, 0x120, URZ ;  /* 0x0000012007067890 */ /* 0x000fe2000fffe0ff */
[----:B------:R-:W-:-:S03]  /*3fb0*/  SHF.L.U32 R2, R9, 0x1f, RZ ;  /* 0x0000001f09027819 */ /* 0x000fc600000006ff */
[----:B------:R-:W-:-:S09]  /*3fc0*/  ULEA UR8, UR19, UR6, 0x3 ;  /* 0x0000000613087291 */ /* 0x000fd2000f8e18ff */
[----:B------:R-:W2:Y:S02]  /*3fd0*/  SYNCS.PHASECHK.TRANS64.TRYWAIT P0, [UR8], R2 ;  /* 0x00000002ff0075a7 */ /* 0x000ea40008001108 */
[----:B--2---:R-:W-:Y:S05]  /*3fe0*/  @!P0 BRA `(.L_x_83) ;  /* 0x0000006c00bc8947 */ /* 0x004fea0003800000 */
.L_x_268:
[----:B----4-:R-:W-:-:S04]  /*3ff0*/  UIADD3 UR9, UPT, UPT, UR19, 0x1, URZ ;  /* 0x0000000113097890 */ /* 0x010fc8000fffe0ff */
        /* <DEDUP_REMOVED lines=8> */
.L_x_270:
        /* <DEDUP_REMOVED lines=9> */
.L_x_272:
[----:B------:R-:W-:-:S04]  /*4110*/  UIADD3 UR9, UPT, UPT, UR9, 0x1, URZ ;  /* 0x0000000109097890 */ /* 0x000fc8000fffe0ff */
[----:B------:R-:W-:-:S04]  /*4120*/  UISETP.NE.AND UP1, UPT, UR9, 0x4, UPT ;  /* 0x000000040900788c */ /* 0x000fc8000bf25270 */
[----:B------:R-:W-:Y:S02]  /*4130*/  USEL UR8, URZ, 0x1, UP1 ;  /* 0x00000001ff087887 */ /* 0x000fe40008800000 */
[----:B------:R-:W-:-:S04]  /*4140*/  USEL UR9, UR9, URZ, UP1 ;  /* 0x000000ff09097287 */ /* 0x000fc80008800000 */
[----:B------:R-:W-:Y:S01]  /*4150*/  ULEA UR9, UR9, UR6, 0x3 ;  /* 0x0000000609097291 */ /* 0x000fe2000f8e18ff */
[----:B------:R-:W-:-:S04]  /*4160*/  LOP3.LUT R2, R2, UR8, RZ, 0x3c, !PT ;  /* 0x0000000802027c12 */ /* 0x000fc8000f8e3cff */
[----:B------:R-:W-:Y:S01]  /*4170*/  SHF.L.U32 R2, R2, 0x1f, RZ ;  /* 0x0000001f02027819 */ /* 0x000fe200000006ff */
[----:B-1----:R-:W-:-:S04]  /*4180*/  IMAD.U32 R0, RZ, RZ, UR9 ;  /* 0x00000009ff007e24 */ /* 0x002fc8000f8e00ff */
[----:B------:R1:W2:Y:S03]  /*4190*/  SYNCS.PHASECHK.TRANS64.TRYWAIT P0, [R0+URZ], R2 ;  /* 0x00000002000075a7 */ /* 0x0002a600080011ff */
[----:B--2---:R-:W-:Y:S05]  /*41a0*/  @!P0 NANOSLEEP.SYNCS 0x989680 ;  /* 0x009896800000895d */ /* 0x004fea0003900000 */
[----:B------:R-:W2:Y:S02]  /*41b0*/  @!P0 SYNCS.PHASECHK.TRANS64 P0, [R0+URZ], R2 ;  /* 0x00000002000085a7 */ /* 0x000ea400080010ff */
[----:B--2---:R-:W-:Y:S05]  /*41c0*/  @P0 BRA `(.L_x_86) ;  /* 0x0000000000200947 */ /* 0x004fea0003800000 */
.L_x_87:
[----:B--2---:R2:W4:Y:S02]  /*41d0*/  SYNCS.PHASECHK.TRANS64.TRYWAIT P0, [R0+URZ], R2 ;  /* 0x00000002000075a7 */ /* 0x00452400080011ff */
[----:B----4-:R-:W-:Y:S05]  /*41e0*/  @!P0 NANOSLEEP.SYNCS 0x989680 ;  /* 0x009896800000895d */ /* 0x010fea0003900000 */
[----:B------:R-:W4:Y:S02]  /*41f0*/  @!P0 SYNCS.PHASECHK.TRANS64 P0, [R0+URZ], R2 ;  /* 0x00000002000085a7 */ /* 0x000f2400080010ff */
[----:B----4-:R-:W-:Y:S05]  /*4200*/  @!P0 BRA `(.L_x_87) ;  /* 0xfffffffc00f08947 */ /* 0x010fea000383ffff */
[----:B------:R-:W-:Y:S05]  /*4210*/  BRA `(.L_x_86) ;  /* 0x00000000000c7947 */ /* 0x000fea0003800000 */
.L_x_82:
[----:B------:R-:W-:-:S04]  /*4220*/  UIADD3 UR6, UPT, UPT, UR7, 0x160, URZ ;  /* 0x0000016007067890 */ /* 0x000fc8000fffe0ff */
[----:B------:R-:W-:-:S09]  /*4230*/  UPRMT UR6, UR5, 0x654, UR6 ;  /* 0x0000065405067896 */ /* 0x000fd20008000006 */
[----:B------:R-:W-:Y:S03]  /*4240*/  SYNCS.ARRIVE.TRANS64.RED.A1T0 RZ, [UR6], RZ ;  /* 0x000000ffffff79a7 */ /* 0x000fe60008100406 */
.L_x_86:
[----:B-12---:R-:W-:Y:S01]  /*4250*/  SHF.L.U32 R2, RZ, 0x1f, RZ ;  /* 0x0000001fff027819 */ /* 0x006fe200000006ff */
[----:B------:R-:W-:Y:S01]  /*4260*/  UIADD3 UR6, UPT, UPT, UR7, 0x160, URZ ;  /* 0x0000016007067890 */ /* 0x000fe2000fffe0ff */
[----:B------:R-:W-:Y:S02]  /*4270*/  PLOP3.LUT P0, PT, PT, PT, UP0, 0x80, 0x8 ;  /* 0x000000000008781c */ /* 0x000fe40003f0f008 */
[----:B------:R-:W1:Y:S02]  /*4280*/  SYNCS.PHASECHK.TRANS64.TRYWAIT P1, [UR7+0x160], R2 ;  /* 0x00016002ff0075a7 */ /* 0x000e640008021107 */
[----:B-1----:R-:W-:Y:S09]  /*4290*/  @!P1 BRA `(.L_x_88) ;  /* 0x0000006c00589947 */ /* 0x002ff20003800000 */
.L_x_274:
[----:B------:R-:W-:Y:S01]  /*42a0*/  @!UP0 UPRMT UR6, UR5, 0x654, UR6 ;  /* 0x0000065405068896 */ /* 0x000fe20008000006 */
[----:B------:R-:W-:Y:S02]  /*42b0*/  UMOV UR8, 0xffff ;  /* 0x0000ffff00087882 */ /* 0x000fe40000000000 */
[----:B------:R-:W-:-:S06]  /*42c0*/  UMOV UR5, 0x1 ;  /* 0x0000000100057882 */ /* 0x000fcc0000000000 */
[----:B------:R-:W-:Y:S01]  /*42d0*/  @!P0 SYNCS.ARRIVE.TRANS64.RED.A1T0 RZ, [UR6], RZ ;  /* 0x000000ffffff89a7 */ /* 0x000fe20008100406 */
[----:B------:R-:W-:Y:S01]  /*42e0*/  NOP ;  /* 0x0000000000007918 */ /* 0x000fe20000000000 */
[----:B-1----:R-:W1:Y:S01]  /*42f0*/  LDS R0, [UR4+0x14] ;  /* 0x00001404ff007984 */ /* 0x002e620008000800 */
[----:B------:R-:W-:-:S04]  /*4300*/  ULOP3.LUT UR6, UR21, 0xffff, URZ, 0xc0, !UPT ;  /* 0x0000ffff15067892 */ /* 0x000fc8000f8ec0ff */
[----:B------:R-:W-:-:S04]  /*4310*/  USHF.R.U32.HI UR6, URZ, 0x5, UR6 ;  /* 0x00000005ff067899 */ /* 0x000fc80008011606 */
[----:B------:R-:W-:Y:S02]  /*4320*/  USHF.L.U32 UR8, UR8, UR6, URZ ;  /* 0x0000000608087299 */ /* 0x000fe400080006ff */
[----:B------:R-:W-:-:S04]  /*4330*/  USHF.L.U32 UR5, UR5, UR6, URZ ;  /* 0x0000000605057299 */ /* 0x000fc800080006ff */
[----:B-1----:R-:W-:-:S04]  /*4340*/  LOP3.LUT R0, R0, UR8, RZ, 0xc0, !PT ;  /* 0x0000000800007c12 */ /* 0x002fc8000f8ec0ff */
[----:B------:R-:W-:-:S13]  /*4350*/  ISETP.NE.AND P0, PT, R0, UR8, PT ;  /* 0x0000000800007c0c */ /* 0x000fda000bf05270 */
[----:B------:R-:W-:Y:S05]  /*4360*/  @P0 BRA `(.L_x_89) ;  /* 0x0000000000580947 */ /* 0x000fea0003800000 */
[----:B------:R-:W1:Y:S02]  /*4370*/  LDS R0, [UR4+0x18] ;  /* 0x00001804ff007984 */ /* 0x000e640008000800 */
[----:B-1----:R-:W-:-:S04]  /*4380*/  LOP3.LUT R0, R0, UR5, RZ, 0xc0, !PT ;  /* 0x0000000500007c12 */ /* 0x002fc8000f8ec0ff */
[----:B------:R-:W-:-:S13]  /*4390*/  ISETP.NE.AND P0, PT, R0, UR5, PT ;  /* 0x0000000500007c0c */ /* 0x000fda000bf05270 */
[----:B------:R-:W-:Y:S05]  /*43a0*/  @P0 BRA `(.L_x_90) ;  /* 0x00000000003c0947 */ /* 0x000fea0003800000 */
[----:B------:R-:W1:Y:S01]  /*43b0*/  S2R R2, SR_LANEID ;  /* 0x0000000000027919 */ /* 0x000e620000000000 */
[----:B------:R-:W-:Y:S01]  /*43c0*/  ULOP3.LUT UR8, URZ, UR8, URZ, 0x33, !UPT ;  /* 0x00000008ff087292 */ /* 0x000fe2000f8e33ff */
[----:B------:R-:W-:Y:S02]  /*43d0*/  VOTEU.ANY UR7, UPT, PT ;  /* 0x0000000000077886 */ /* 0x000fe400038e0100 */
[----:B------:R-:W-:-:S03]  /*43e0*/  UFLO.U32 UR7, UR7 ;  /* 0x00000007000772bd */ /* 0x000fc600080e0000 */
[----:B------:R-:W-:-:S04]  /*43f0*/  IMAD.U32 R0, RZ, RZ, UR8 ;  /* 0x00000008ff007e24 */ /* 0x000fc8000f8e00ff */
[----:B------:R2:W3:Y:S02]  /*4400*/  REDUX UR6, R0 ;  /* 0x00000000000673c4 */ /* 0x0004e40000000000 */
[----:B------:R1:W-:Y:S02]  /*4410*/  UTCATOMSWS.AND URZ, UR8 ;  /* 0x0000000800ff79e3 */ /* 0x0003e40008000000 */
[----:B-1----:R-:W-:Y:S02]  /*4420*/  ISETP.EQ.U32.AND P0, PT, R2, UR7, PT ;  /* 0x0000000702007c0c */ /* 0x002fe4000bf02070 */
[----:B--2---:R-:W-:Y:S02]  /*4430*/  LOP3.LUT R0, RZ, UR5, RZ, 0x33, !PT ;  /* 0x00000005ff007c12 */ /* 0x004fe4000f8e33ff */
[----:B---3--:R-:W-:Y:S02]  /*4440*/  MOV R2, UR6 ;  /* 0x0000000600027c02 */ /* 0x008fe40008000f00 */
[----:B------:R-:W1:Y:S07]  /*4450*/  REDUX UR5, R0 ;  /* 0x00000000000573c4 */ /* 0x000e6e0000000000 */
[----:B------:R2:W-:Y:S01]  /*4460*/  @P0 ATOMS.AND RZ, [UR4+0x14], R2 ;  /* 0x00001402ffff098c */ /* 0x0005e2000a800004 */
[----:B-1----:R-:W-:-:S05]  /*4470*/  IMAD.U32 R0, RZ, RZ, UR5 ;  /* 0x00000005ff007e24 */ /* 0x002fca000f8e00ff */
[----:B------:R2:W-:Y:S01]  /*4480*/  @P0 ATOMS.AND RZ, [UR4+0x18], R0 ;  /* 0x00001800ffff098c */ /* 0x0005e2000a800004 */
[----:B------:R-:W-:Y:S05]  /*4490*/  BRA `(.L_x_91) ;  /* 0x0000000000147947 */ /* 0x000fea0003800000 */
.L_x_90:
[----:B------:R-:W-:Y:S02]  /*44a0*/  MOV R2, 0x44c0 ;  /* 0x000044c000027802 */ /* 0x000fe40000000f00 */
[----:B---345:R-:W-:Y:S05]  /*44b0*/  CALL.REL.NOINC `($__internal_0_$__cuda_sm10x_tcgen05_guardrail_trap_col_being_dealloced_not_returned_by_alloc) ;  /* 0x0000006c00b07944 */ /* 0x038fea0003c00000 */
[----:B------:R-:W-:Y:S05]  /*44c0*/  BRA `(.L_x_91) ;  /* 0x0000000000087947 */ /* 0x000fea0003800000 */
.L_x_89:
[----:B------:R-:W-:Y:S02]  /*44d0*/  MOV R2, 0x44f0 ;  /* 0x000044f000027802 */ /* 0x000fe40000000f00 */
[----:B---345:R-:W-:Y:S05]  /*44e0*/  CALL.REL.NOINC `($__internal_2_$__cuda_sm10x_tcgen05_guardrail_trap_unallocated_columns_being_dealloced) ;  /* 0x0000006c00bc7944 */ /* 0x038fea0003c00000 */
.L_x_91:
[----:B------:R-:W-:Y:S01]  /*44f0*/  NOP ;  /* 0x0000000000007918 */ /* 0x000fe20000000000 */
[----:B----4-:R-:W-:Y:S05]  /*4500*/  EXIT ;  /* 0x000000000000794d */ /* 0x010fea0003800000 */
.L_x_62:
[----:B------:R-:W-:-:S09]  /*4510*/  UISETP.NE.OR UP5, UPT, UR7, 0x3, UP5 ;  /* 0x000000030700788c */ /* 0x000fd2000afa5670 */
[----:B------:R-:W-:Y:S05]  /*4520*/  BRA.U UP5, `(.L_x_92) ;  /* 0x0000000d05b07547 */ /* 0x000fea000b800000 */
[----:B------:R-:W1:Y:S01]  /*4530*/  LDC R0, c[0x0][0xb30] ;  /* 0x0002cc00ff007b82 */ /* 0x000e620000000800 */
[----:B------:R-:W2:Y:S01]  /*4540*/  LDCU.64 UR8, c[0x0][0x888] ;  /* 0x00011100ff0877ac */ /* 0x000ea20008000a00 */
[----:B------:R-:W-:Y:S02]  /*4550*/  HFMA2 R27, -RZ, RZ, 0, 0 ;  /* 0x00000000ff1b7431 */ /* 0x000fe400000001ff */
[----:B------:R-:W-:Y:S01]  /*4560*/  IMAD.MOV.U32 R29, RZ, RZ, 0x1 ;  /* 0x00000001ff1d7424 */ /* 0x000fe200078e00ff */
[----:B------:R-:W-:Y:S01]  /*4570*/  MOV R25, 0x2000 ;  /* 0x0000200000197802 */ /* 0x000fe20000000f00 */
[----:B------:R-:W3:Y:S01]  /*4580*/  LDCU.64 UR6, c[0x0][0x890] ;  /* 0x00011200ff0677ac */ /* 0x000ee20008000a00 */
[----:B------:R-:W-:Y:S01]  /*4590*/  IMAD.MOV.U32 R28, RZ, RZ, RZ ;  /* 0x000000ffff1c7224 */ /* 0x000fe200078e00ff */
[----:B------:R-:W4:Y:S01]  /*45a0*/  LDC R24, c[0x0][0x370] ;  /* 0x0000dc00ff187b82 */ /* 0x000f220000000800 */
[----:B------:R-:W-:Y:S01]  /*45b0*/  UMOV UR5, 0x400 ;  /* 0x0000040000057882 */ /* 0x000fe20000000000 */
[----:B------:R-:W-:-:S02]  /*45c0*/  UPLOP3.LUT UP1, UPT, UPT, UPT, UPT, 0x40, 0x4 ;  /* 0x000000000004789c */ /* 0x000fc40003f2e870 */
[----:B------:R-:W-:Y:S01]  /*45d0*/  ULEA UR5, UR4, UR5, 0x18 ;  /* 0x0000000504057291 */ /* 0x000fe2000f8ec0ff */
[----:B------:R-:W-:-:S03]  /*45e0*/  UMOV UR14, URZ ;  /* 0x000000ff000e7c82 */ /* 0x000fc60008000000 */
[----:B------:R-:W4:Y:S01]  /*45f0*/  LDC R3, c[0x0][0xb0c] ;  /* 0x0002c300ff037b82 */ /* 0x000f220000000800 */
[----:B--2---:R-:W-:Y:S02]  /*4600*/  UISETP.NE.U32.AND UP3, UPT, UR8, URZ, UPT ;  /* 0x000000ff0800728c */ /* 0x004fe4000bf65070 */
[----:B---3--:R-:W-:-:S05]  /*4610*/  UISETP.NE.U32.AND UP5, UPT, UR6, URZ, UPT ;  /* 0x000000ff0600728c */ /* 0x008fca000bfa5070 */
[----:B------:R-:W2:Y:S01]  /*4620*/  LDC R20, c[0x0][0xb20] ;  /* 0x0002c800ff147b82 */ /* 0x000ea20000000800 */
[----:B-1----:R-:W-:Y:S01]  /*4630*/  ISETP.NE.AND P1, PT, R0, 0x1, PT ;  /* 0x000000010000780c */ /* 0x002fe20003f25270 */
[----:B------:R-:W-:Y:S02]  /*4640*/  UISETP.NE.AND.EX UP3, UPT, UR9, URZ, UPT, UP3 ;  /* 0x000000ff0900728c */ /* 0x000fe4000bf65330 */
[----:B------:R-:W-:-:S04]  /*4650*/  UISETP.NE.AND.EX UP5, UPT, UR7, URZ, UPT, UP5 ;  /* 0x000000ff0700728c */ /* 0x000fc8000bfa5350 */
[----:B------:R-:W1:Y:S08]  /*4660*/  LDC.64 R30, c[0x0][0x348] ;  /* 0x0000d200ff1e7b82 */ /* 0x000e700000000a00 */
[----:B------:R-:W3:Y:S08]  /*4670*/  LDC.64 R14, c[0x0][0xb10] ;  /* 0x0002c400ff0e7b82 */ /* 0x000ef00000000a00 */
[----:B------:R-:W1:Y:S08]  /*4680*/  LDC.64 R6, c[0x0][0xb18] ;  /* 0x0002c600ff067b82 */ /* 0x000e700000000a00 */
[----:B------:R-:W1:Y:S08]  /*4690*/  LDC.64 R4, c[0x0][0xb28] ;  /* 0x0002ca00ff047b82 */ /* 0x000e700000000a00 */
[----:B--2-4-:R-:W1:Y:S02]  /*46a0*/  LDC R21, c[0x0][0x374] ;  /* 0x0000dd00ff157b82 */ /* 0x014e640000000800 */
.L_x_101:
[C---:B------:R-:W-:Y:S02]  /*46b0*/  LEA R0, R28.reuse, UR5, 0x3 ;  /* 0x000000051c007c11 */ /* 0x040fe4000f8e18ff */
[----:B------:R-:W-:Y:S02]  /*46c0*/  SHF.L.U32 R2, R27, 0x1f, RZ ;  /* 0x0000001f1b027819 */ /* 0x000fe400000006ff */
[----:B------:R-:W-:Y:S02]  /*46d0*/  LEA R16, R28, UR5, 0x4 ;  /* 0x000000051c107c11 */ /* 0x000fe4000f8e20ff */
[----:B--2---:R-:W2:Y:S02]  /*46e0*/  SYNCS.PHASECHK.TRANS64.TRYWAIT P0, [R0+URZ+0xe0], R2 ;  /* 0x0000e002000075a7 */ /* 0x004ea400080011ff */
[----:B--2---:R-:W-:Y:S05]  /*46f0*/  @!P0 BRA `(.L_x_93) ;  /* 0x0000006800588947 */ /* 0x004fea0003800000 */
.L_x_275:
[----:B------:R-:W-:Y:S01]  /*4700*/  ISETP.GE.AND P0, PT, R36, 0x1, PT ;  /* 0x000000012400780c */ /* 0x000fe20003f06270 */
[----:B------:R-:W4:Y:S01]  /*4710*/  LDS.128 R16, [R16+0x170] ;  /* 0x0001700010107984 */ /* 0x000f220000000c00 */
[----:B--2---:R-:W-:Y:S01]  /*4720*/  VIADD R0, R0, 0xf0 ;  /* 0x000000f000007836 */ /* 0x004fe20000000000 */
[----:B------:R-:W-:Y:S01]  /*4730*/  @!PT LDS RZ, [RZ] ;  /* 0x00000000fffff984 */ /* 0x000fe20000000800 */
[----:B------:R-:W-:Y:S01]  /*4740*/  @!PT LDS RZ, [RZ] ;  /* 0x00000000fffff984 */ /* 0x000fe20000000800 */
[----:B------:R-:W-:Y:S01]  /*4750*/  @!PT LDS RZ, [RZ] ;  /* 0x00000000fffff984 */ /* 0x000fe20000000800 */
[----:B------:R-:W-:Y:S01]  /*4760*/  @!PT LDS RZ, [RZ] ;  /* 0x00000000fffff984 */ /* 0x000fe20000000800 */
[----:B------:R2:W-:Y:S06]  /*4770*/  MEMBAR.ALL.CTA ;  /* 0x0000000000007992 */ /* 0x0005ec0000008000 */
[----:B--2---:R-:W2:Y:S01]  /*4780*/  FENCE.VIEW.ASYNC.S ;  /* 0x00000000000073c6 */ /* 0x004ea20000000000 */
[----:B------:R-:W-:Y:S04]  /*4790*/  PRMT R0, RZ, 0x654, R0 ;  /* 0x00000654ff007816 */ /* 0x000fe80000000000 */
[----:B--2---:R2:W-:Y:S01]  /*47a0*/  SYNCS.ARRIVE.TRANS64.RED.A1T0 RZ, [R0+URZ], RZ ;  /* 0x000000ff00ff79a7 */ /* 0x0045e200081004ff */
[----:B----4-:R-:W-:Y:S11]  /*47b0*/  LOP3.LUT P3, RZ, R18, 0x1, RZ, 0xc0, !PT ;  /* 0x0000000112ff7812 */ /* 0x010ff6000786c0ff */
[----:B------:R-:W-:Y:S02]  /*47c0*/  @!UPT UIADD3 URZ, UPT, UPT, URZ, URZ, URZ ;  /* 0x000000fffffff290 */ /* 0x000fe4000fffe0ff */
[----:B------:R-:W-:Y:S02]  /*47d0*/  @P3 MOV R11, R16 ;  /* 0x00000010000b3202 */ /* 0x000fe40000000f00 */
[----:B------:R-:W-:Y:S01]  /*47e0*/  @P3 LOP3.LUT R10, R17, 0xffff, RZ, 0xc0, !PT ;  /* 0x0000ffff110a3812 */ /* 0x000fe200078ec0ff */
[----:B--2---:R-:W-:Y:S06]  /*47f0*/  @!P0 BRA `(.L_x_94) ;  /* 0x0000000000a48947 */ /* 0x004fec0003800000 */
[-C--:B-1----:R-:W-:Y:S01]  /*4800*/  IMAD.HI.U32 R0, R21, R7.reuse, RZ ;  /* 0x0000000715007227 */ /* 0x082fe200078e00ff */
[----:B------:R-:W-:Y:S02]  /*4810*/  ISETP.NE.AND P0, PT, R6, 0x1, PT ;  /* 0x000000010600780c */ /* 0x000fe40003f05270 */
[----:B------:R-:W-:Y:S01]  /*4820*/  ISETP.NE.AND P2, PT, R36, 0x1, PT ;  /* 0x000000012400780c */ /* 0x000fe20003f45270 */
[----:B---3--:R-:W-:Y:S01]  /*4830*/  IMAD.HI.U32 R9, R24, R14, RZ ;  /* 0x0000000e18097227 */ /* 0x008fe200078e00ff */
[----:B------:R-:W-:Y:S02]  /*4840*/  SHF.R.U32.HI R0, RZ, R20, R0 ;  /* 0x00000014ff007219 */ /* 0x000fe40000011600 */
[----:B------:R-:W-:Y:S01]  /*4850*/  ISETP.NE.AND P4, PT, R3, 0x1, PT ;  /* 0x000000010300780c */ /* 0x000fe20003f85270 */
[----:B------:R-:W-:Y:S01]  /*4860*/  IMAD.HI.U32 R13, R10, R7, RZ ;  /* 0x000000070a0d7227 */ /* 0x000fe200078e00ff */
[----:B------:R-:W-:Y:S02]  /*4870*/  SHF.R.U32.HI R9, RZ, R15, R9 ;  /* 0x0000000fff097219 */ /* 0x000fe40000011609 */
[----:B------:R-:W-:Y:S01]  /*4880*/  SEL R0, R21, R0, !P0 ;  /* 0x0000000015007207 */ /* 0x000fe20004000000 */
[----:B------:R-:W-:Y:S01]  /*4890*/  IMAD.HI.U32 R12, R11, R14, RZ ;  /* 0x0000000e0b0c7227 */ /* 0x000fe200078e00ff */
[----:B------:R-:W-:Y:S03]  /*48a0*/  SEL R9, R24, R9, !P4 ;  /* 0x0000000918097207 */ /* 0x000fe60006000000 */
[-C--:B------:R-:W-:Y:S01]  /*48b0*/  IMAD.HI.U32 R8, R0, R4.reuse, RZ ;  /* 0x0000000400087227 */ /* 0x080fe200078e00ff */
[----:B------:R-:W-:Y:S03]  /*48c0*/  SHF.R.U32.HI R12, RZ, R15, R12 ;  /* 0x0000000fff0c7219 */ /* 0x000fe6000001160c */
[----:B------:R-:W-:Y:S01]  /*48d0*/  IMAD.HI.U32 R2, R9, R4, RZ ;  /* 0x0000000409027227 */ /* 0x000fe200078e00ff */
[-C--:B------:R-:W-:Y:S02]  /*48e0*/  @P2 SHF.R.U32.HI R0, RZ, R5.reuse, R8 ;  /* 0x00000005ff002219 */ /* 0x080fe40000011608 */
[----:B------:R-:W-:Y:S02]  /*48f0*/  SHF.R.U32.HI R8, RZ, R20, R13 ;  /* 0x00000014ff087219 */ /* 0x000fe4000001160d */
[----:B------:R-:W-:Y:S01]  /*4900*/  @P2 SHF.R.U32.HI R9, RZ, R5, R2 ;  /* 0x00000005ff092219 */ /* 0x000fe20000011602 */
[----:B------:R-:W-:Y:S01]  /*4910*/  IMAD R0, R36, R0, RZ ;  /* 0x0000000024007224 */ /* 0x000fe200078e02ff */
[----:B------:R-:W-:Y:S02]  /*4920*/  SEL R8, R10, R8, !P0 ;  /* 0x000000080a087207 */ /* 0x000fe40004000000 */
[----:B------:R-:W-:Y:S01]  /*4930*/  SEL R2, R11, R12, !P4 ;  /* 0x0000000c0b027207 */ /* 0x000fe20006000000 */
[----:B------:R-:W-:Y:S01]  /*4940*/  IMAD R12, R36, R9, RZ ;  /* 0x00000009240c7224 */ /* 0x000fe200078e02ff */
[C---:B------:R-:W-:Y:S01]  /*4950*/  ISETP.GE.AND P0, PT, R8.reuse, R0, PT ;  /* 0x000000000800720c */ /* 0x040fe20003f06270 */
[----:B------:R-:W-:Y:S03]  /*4960*/  IMAD.HI.U32 R0, R8, R4, RZ ;  /* 0x0000000408007227 */ /* 0x000fe600078e00ff */
[----:B------:R-:W-:Y:S02]  /*4970*/  ISETP.GE.OR P0, PT, R2, R12, P0 ;  /* 0x0000000c0200720c */ /* 0x000fe40000706670 */
[-C--:B------:R-:W-:Y:S04]  /*4980*/  SHF.R.U32.HI R0, RZ, R5.reuse, R0 ;  /* 0x00000005ff007219 */ /* 0x080fe80000011600 */
[----:B------:R-:W-:Y:S05]  /*4990*/  SEL R13, R8, R0, !P2 ;  /* 0x00000000080d7207 */ /* 0x000fea0005000000 */
[----:B------:R-:W-:Y:S02]  /*49a0*/  IMAD.MOV R12, RZ, RZ, -R13 ;  /* 0x000000ffff0c7224 */ /* 0x000fe400078e0a0d */
[----:B------:R-:W-:Y:S04]  /*49b0*/  @!P0 IMAD.HI.U32 R0, R2, R4, RZ ;  /* 0x0000000402008227 */ /* 0x000fe800078e00ff */
[----:B------:R-:W-:Y:S01]  /*49c0*/  IMAD R12, R36, R12, R8 ;  /* 0x0000000c240c7224 */ /* 0x000fe200078e0208 */
[----:B------:R-:W-:Y:S04]  /*49d0*/  @!P0 SHF.R.U32.HI R0, RZ, R5, R0 ;  /* 0x00000005ff008219 */ /* 0x000fe80000011600 */
[----:B------:R-:W-:Y:S04]  /*49e0*/  @!P0 SEL R0, R2, R0, !P2 ;  /* 0x0000000002008207 */ /* 0x000fe80005000000 */
[----:B------:R-:W-:Y:S01]  /*49f0*/  @!P0 IADD3 R13, PT, PT, R13, -R0, RZ ;  /* 0x800000000d0d8210 */ /* 0x000fe20007ffe0ff */
[----:B------:R-:W-:Y:S01]  /*4a00*/  @!P0 IMAD R0, R9, R12, R0 ;  /* 0x0000000c09008224 */ /* 0x000fe200078e0200 */
[----:B------:R-:W-:Y:S01]  /*4a10*/  IADD3 R9, PT, PT, -R8, RZ, RZ ;  /* 0x000000ff08097210 */ /* 0x000fe20007ffe1ff */
[--C-:B------:R-:W-:Y:S02]  /*4a20*/  IMAD.MOV R12, RZ, RZ, -R2.reuse ;  /* 0x000000ffff0c7224 */ /* 0x100fe400078e0a02 */
[----:B------:R-:W-:Y:S02]  /*4a30*/  @!P0 IMAD R8, R13, R36, R2 ;  /* 0x000000240d088224 */ /* 0x000fe400078e0202 */
[----:B------:R-:W-:Y:S02]  /*4a40*/  @!P0 IMAD.MOV.U32 R2, RZ, RZ, R0 ;  /* 0x000000ffff028224 */ /* 0x000fe400078e0000 */
[----:B------:R-:W-:Y:S02]  /*4a50*/  IMAD R11, R3, R12, R11 ;  /* 0x0000000c030b7224 */ /* 0x000fe400078e020b */
[----:B------:R-:W-:Y:S02]  /*4a60*/  IMAD R10, R6, R9, R10 ;  /* 0x00000009060a7224 */ /* 0x000fe400078e020a */
[----:B------:R-:W-:Y:S02]  /*4a70*/  IMAD R11, R2, R3, R11 ;  /* 0x00000003020b7224 */ /* 0x000fe400078e020b */
[----:B------:R-:W-:Y:S02]  /*4a80*/  IMAD R10, R8, R6, R10 ;  /* 0x00000006080a7224 */ /* 0x000fe400078e020a */
.L_x_94:
[----:B------:R-:W-:Y:S05]  /*4a90*/  BRA.U UP1, `(.L_x_95) ;  /* 0x0000000101107547 */ /* 0x000fea000b800000 */
[----:B------:R-:W-:Y:S04]  /*4aa0*/  MOV R2, UR13 ;  /* 0x0000000d00027c02 */ /* 0x000fe80008000f00 */
[----:B------:R-:W-:Y:S04]  /*4ab0*/  SHF.L.U32 R2, R2, 0x1f, RZ ;  /* 0x0000001f02027819 */ /* 0x000fe800000006ff */
[----:B------:R-:W2:Y:S02]  /*4ac0*/  SYNCS.PHASECHK.TRANS64.TRYWAIT P0, [UR5+0xd8], R2 ;  /* 0x0000d802ff0075a7 */ /* 0x000ea40008001105 */
[----:B--2---:R-:W-:Y:S05]  /*4ad0*/  @!P0 BRA `(.L_x_96) ;  /* 0x0000006400748947 */ /* 0x004fea0003800000 */
.L_x_95:
[----:B------:R-:W-:Y:S02]  /*4ae0*/  R2UR UR11, R22 ;  /* 0x00000000160b72ca */ /* 0x000fe400000e0000 */
[----:B------:R-:W-:Y:S02]  /*4af0*/  R2UR UR10, R23 ;  /* 0x00000000170a72ca */ /* 0x000fe400000e0000 */
[----:B------:R-:W-:Y:S04]  /*4b00*/  ISETP.NE.U32.AND P2, PT, RZ, UR6, PT ;  /* 0x00000006ff007c0c */ /* 0x000fe8000bf45070 */
[----:B------:R-:W-:Y:S05]  /*4b10*/  ISETP.NE.AND.EX P2, PT, RZ, UR7, PT, P2 ;  /* 0x00000007ff007c0c */ /* 0x000fea000bf45320 */
[----:B------:R-:W-:Y:S02]  /*4b20*/  USHF.L.U32 UR11, UR11, 0x7, URZ ;  /* 0x000000070b0b7899 */ /* 0x000fe400080006ff */
[----:B------:R-:W-:Y:S01]  /*4b30*/  USHF.L.U32 UR10, UR10, 0x6, URZ ;  /* 0x000000060a0a7899 */ /* 0x000fe200080006ff */
[----:B------:R-:W-:Y:S11]  /*4b40*/  BRA.U !UP5, `(.L_x_97) ;  /* 0x000000010d347547 */ /* 0x000ff6000b800000 */
[----:B------:R-:W-:Y:S01]  /*4b50*/  UPLOP3.LUT UP0, UPT, UPT, UPT, UP3, 0x80, 0x8 ;  /* 0x000000000008789c */ /* 0x000fe20003f0f030 */
[----:B--2---:R-:W-:Y:S02]  /*4b60*/  HFMA2 R0, -RZ, RZ, 0, 5.9604644775390625e-08 ;  /* 0x00000001ff007431 */ /* 0x004fe400000001ff */
[----:B------:R-:W-:Y:S03]  /*4b70*/  IMAD.MOV.U32 R100, RZ, RZ, 0x1 ;  /* 0x00000001ff647424 */ /* 0x000fe600078e00ff */
[----:B------:R-:W-:Y:S05]  /*4b80*/  PLOP3.LUT P0, PT, PT, PT, UP0, 0x80, 0x8 ;  /* 0x000000000008781c */ /* 0x000fea0003f0f008 */
[----:B------:R-:W2:Y:S01]  /*4b90*/  @UP0 LDCU.64 UR16, c[0x0][0x888] ;  /* 0x00011100ff1007ac */ /* 0x000ea20008000a00 */
[----:B------:R-:W-:Y:S07]  /*4ba0*/  @UP0 UIMAD UR8, UR36, UR6, URZ ;  /* 0x00000006240802a4 */ /* 0x000fee000f8e02ff */
[----:B------:R-:W-:Y:S01]  /*4bb0*/  @!P0 PRMT R100, R0, 0x7610, R100 ;  /* 0x0000761000648816 */ /* 0x000fe20000000064 */
[----:B--2---:R-:W-:Y:S03]  /*4bc0*/  @UP0 UIMAD.WIDE UR16, UR8, 0x4, UR16 ;  /* 0x00000004081008a5 */ /* 0x004fe6000f8e0210 */
[----:B------:R-:W2:Y:S03]  /*4bd0*/  @!UP0 LDCU UR8, c[0x0][0x880] ;  /* 0x00011000ff0887ac */ /* 0x000ea60008000800 */
[----:B-----5:R-:W-:Y:S01]  /*4be0*/  IMAD.U32 R62, RZ, RZ, UR16 ;  /* 0x00000010ff3e7e24 */ /* 0x020fe2000f8e00ff */
[----:B------:R-:W-:Y:S05]  /*4bf0*/  MOV R63, UR17 ;  /* 0x00000011003f7c02 */ /* 0x000fea0008000f00 */
[----:B------:R4:W5:Y:S02]  /*4c00*/  @P0 LDG.E R62, desc[UR38][R62.64] ;  /* 0x000000263e3e0981 */ /* 0x000964000c1e1900 */
[----:B--2-4-:R-:W-:Y:S07]  /*4c10*/  @!P0 IMAD.U32 R62, RZ, RZ, UR8 ;  /* 0x00000008ff3e8e24 */ /* 0x014fee000f8e00ff */
.L_x_97:
[----:B-----5:R-:W-:Y:S01]  /*4c20*/  @!P2 FSETP.EQ.AND P0, PT, R62, RZ, PT ;  /* 0x000000ff3e00a20b */ /* 0x020fe20003f02000 */
[----:B------:R-:W-:Y:S01]  /*4c30*/  @!UPT UIADD3 URZ, UPT, UPT, URZ, URZ, URZ ;  /* 0x000000fffffff290 */ /* 0x000fe2000fffe0ff */
[----:B------:R-:W-:Y:S11]  /*4c40*/  @!P2 BRA `(.L_x_98) ;  /* 0x000000000014a947 */ /* 0x000ff60003800000 */
[----:B------:R-:W-:Y:S02]  /*4c50*/  LOP3.LUT P2, RZ, R100, 0xff, RZ, 0xc0, !PT ;  /* 0x000000ff64ff7812 */ /* 0x000fe4000784c0ff */
[----:B------:R-:W-:Y:S04]  /*4c60*/  PLOP3.LUT P0, PT, PT, PT, UP0, 0x80, 0x8 ;  /* 0x000000000008781c */ /* 0x000fe80003f0f008 */
[----:B------:R-:W-:Y:S07]  /*4c70*/  PLOP3.LUT P0, PT, P0, PT, PT, 0x8, 0x80 ;  /* 0x000000000080781c */ /* 0x000fee000070e170 */
[----:B------:R-:W-:Y:S11]  /*4c80*/  @P2 FSETP.EQ.AND P0, PT, R62, RZ, PT ;  /* 0x000000ff3e00220b */ /* 0x000ff60003f02000 */
[----:B------:R-:W-:Y:S02]  /*4c90*/  @!UPT UIADD3 URZ, UPT, UPT, URZ, URZ, URZ ;  /* 0x000000fffffff290 */ /* 0x000fe4000fffe0ff */
.L_x_98:
[----:B------:R-:W-:Y:S01]  /*4ca0*/  ULEA UR16, UR14, UR5, 0x3 ;  /* 0x000000050e107291 */ /* 0x000fe2000f8e18ff */
[----:B------:R-:W-:Y:S02]  /*4cb0*/  SHF.L.U32 R9, R29, 0x1f, RZ ;  /* 0x0000001f1d097819 */ /* 0x000fe400000006ff */
[----:B------:R-:W-:Y:S04]  /*4cc0*/  ELECT P4, URZ, PT ;  /* 0x0000000000ff782f */ /* 0x000fe80003880000 */
[----:B------:R-:W-:Y:S02]  /*4cd0*/  PLOP3.LUT P4, PT, P0, P4, PT, 0xf2, 0x2f ;  /* 0x00000000002f781c */ /* 0x000fe40000789e72 */
[----:B------:R-:W4:Y:S11]  /*4ce0*/  SYNCS.PHASECHK.TRANS64.TRYWAIT P2, [UR16+0xb8], R9 ;  /* 0x0000b809ff0075a7 */ /* 0x000f360008041110 */
[----:B-1----:R-:W-:Y:S05]  /*4cf0*/  @!P4 IADD3 R8, P0, PT, R30, 0x580, RZ ;  /* 0x000005801e08c810 */ /* 0x002fea0007f1e0ff */
[----:B--2---:R-:W-:Y:S01]  /*4d00*/  @!P4 IMAD.X R2, RZ, RZ, R31, P0 ;  /* 0x000000ffff02c224 */ /* 0x004fe200000e061f */
[----:B----4-:R-:W-:Y:S07]  /*4d10*/  @!P2 BRA `(.L_x_99) ;  /* 0x0000006000fca947 */ /* 0x010fee0003800000 */
.L_x_278:
[----:B------:R-:W2:Y:S01]  /*4d20*/  LDC.64 R12, c[0x0][0xb18] ;  /* 0x0002c600ff0c7b82 */ /* 0x000ea20000000a00 */
[----:B------:R-:W-:Y:S01]  /*4d30*/  @!P4 R2UR UR8, R2 ;  /* 0x000000000208c2ca */ /* 0x000fe200000e0000 */
[----:B------:R-:W-:Y:S01]  /*4d40*/  VOTEU.ALL UP2, P4 ;  /* 0x0000000000ff7886 */ /* 0x000fe20002040000 */
[----:B------:R-:W-:Y:S01]  /*4d50*/  @!P4 R2UR UR9, R8 ;  /* 0x000000000809c2ca */ /* 0x000fe200000e0000 */
[----:B------:R-:W-:Y:S01]  /*4d60*/  VOTEU.ALL UP1, P4 ;  /* 0x0000000000ff7886 */ /* 0x000fe20002020000 */
[----:B-1----:R-:W-:Y:S03]  /*4d70*/  @!P4 IMAD.MOV.U32 R0, RZ, RZ, 0x2000 ;  /* 0x00002000ff00c424 */ /* 0x002fe600078e00ff */
[----:B------:R-:W1:Y:S01]  /*4d80*/  @!P1 LDC R2, c[0x0][0xb0c] ;  /* 0x0002c300ff029b82 */ /* 0x000e620000000800 */
[----:B------:R-:W-:Y:S01]  /*4d90*/  UMOV UR22, 0x0 ;  /* 0x0000000000167882 */ /* 0x000fe20000000000 */
[----:B------:R-:W-:Y:S01]  /*4da0*/  UMOV UR23, 0x10000000 ;  /* 0x1000000000177882 */ /* 0x000fe20000000000 */
[----:B------:R-:W-:Y:S01]  /*4db0*/  UMOV UR12, UR36 ;  /* 0x00000024000c7c82 */ /* 0x000fe20008000000 */
[----:B------:R-:W-:Y:S01]  /*4dc0*/  UIADD3 UR15, UPT, UPT, UR14, 0x1, URZ ;  /* 0x000000010e0f7890 */ /* 0x000fe2000fffe0ff */
[----:B------:R-:W-:Y:S01]  /*4dd0*/  @P3 SHF.R.U32.HI R26, RZ, 0x10, R17 ;  /* 0x00000010ff1a3819 */ /* 0x000fe20000011611 */
[----:B------:R-:W-:Y:S02]  /*4de0*/  VIADD R28, R28, 0x1 ;  /* 0x000000011c1c7836 */ /* 0x000fe40000000000 */
[----:B------:R-:W-:Y:S01]  /*4df0*/  IMAD.U32 R9, RZ, RZ, UR8 ;  /* 0x00000008ff097e24 */ /* 0x000fe2000f8e00ff */
[----:B------:R-:W-:Y:S01]  /*4e00*/  @!UP2 ULEA UR8, UR14, UR5, 0xd ;  /* 0x000000050e08a291 */ /* 0x000fe2000f8e68ff */
[----:B------:R-:W-:Y:S01]  /*4e10*/  IMAD.U32 R8, RZ, RZ, UR9 ;  /* 0x00000009ff087e24 */ /* 0x000fe2000f8e00ff */
[----:B------:R-:W-:Y:S02]  /*4e20*/  UIADD3 UR9, UPT, UPT, UR16, 0xa0, URZ ;  /* 0x000000a010097890 */ /* 0x000fe4000fffe0ff */
[----:B------:R-:W-:Y:S01]  /*4e30*/  @!P4 R2UR UR21, R9 ;  /* 0x000000000915c2ca */ /* 0x000fe200000e0000 */
[----:B------:R-:W-:Y:S01]  /*4e40*/  @!UP2 UIADD3 UR8, UPT, UPT, UR8, 0x200, URZ ;  /* 0x000002000808a890 */ /* 0x000fe2000fffe0ff */
[----:B------:R-:W-:Y:S01]  /*4e50*/  @!P4 R2UR UR20, R8 ;  /* 0x000000000814c2ca */ /* 0x000fe200000e0000 */
[----:B------:R-:W-:Y:S01]  /*4e60*/  UISETP.NE.AND UP4, UPT, UR15, 0x3, UPT ;  /* 0x000000030f00788c */ /* 0x000fe2000bf85270 */
[----:B------:R-:W4:Y:S01]  /*4e70*/  LDC.64 R8, c[0x0][0xb10] ;  /* 0x0002c400ff087b82 */ /* 0x000f220000000a00 */
[----:B------:R-:W-:Y:S02]  /*4e80*/  UPRMT UR17, UR4, 0x654, UR9 ;  /* 0x0000065404117896 */ /* 0x000fe40008000009 */
[----:B------:R-:W-:Y:S02]  /*4e90*/  USEL UR18, URZ, 0x1, UP4 ;  /* 0x00000001ff127887 */ /* 0x000fe4000a000000 */
[----:B------:R-:W-:Y:S04]  /*4ea0*/  USEL UR15, UR15, URZ, UP4 ;  /* 0x000000ff0f0f7287 */ /* 0x000fe8000a000000 */
[----:B------:R-:W-:Y:S01]  /*4eb0*/  ULEA UR14, UR15, UR5, 0x3 ;  /* 0x000000050f0e7291 */ /* 0x000fe2000f8e18ff */
[----:B------:R-:W-:Y:S01]  /*4ec0*/  LOP3.LUT R29, R29, UR18, RZ, 0x3c, !PT ;  /* 0x000000121d1d7c12 */ /* 0x000fe2000f8e3cff */
[----:B------:R1:W-:Y:S01]  /*4ed0*/  @!UP1 UTMALDG.3D [UR8], [UR20], desc[UR22] ;  /* 0x00001608140095b4 */ /* 0x0003e20008011000 */
[----:B------:R5:W-:Y:S02]  /*4ee0*/  @!P4 SYNCS.ARRIVE.TRANS64.RED.A0TR RZ, [UR16+0xa0], R0 ;  /* 0x0000a000ffffc9a7 */ /* 0x000be40008300410 */
[----:B------:R-:W-:Y:S01]  /*4ef0*/  SHF.L.U32 R22, R29, 0x1f, RZ ;  /* 0x0000001f1d167819 */ /* 0x000fe200000006ff */
[C---:B----4-:R-:W-:Y:S01]  /*4f00*/  @!P1 IMAD.HI.U32 R8, R11.reuse, R8, RZ ;  /* 0x000000080b089227 */ /* 0x050fe200078e00ff */
[----:B--2---:R-:W-:Y:S02]  /*4f10*/  @!P1 ISETP.NE.AND P0, PT, R12, 0x1, PT ;  /* 0x000000010c00980c */ /* 0x004fe40003f05270 */
[----:B-1----:R-:W-:Y:S01]  /*4f20*/  @!P1 ISETP.NE.AND P2, PT, R2, 0x1, PT ;  /* 0x000000010200980c */ /* 0x002fe20003f45270 */
[----:B------:R-:W-:Y:S01]  /*4f30*/  SYNCS.ARRIVE.TRANS64.RED.A1T0 RZ, [UR17], RZ ;  /* 0x000000ffffff79a7 */ /* 0x000fe20008100411 */
[C---:B------:R-:W-:Y:S01]  /*4f40*/  @!P1 IMAD.HI.U32 R13, R10.reuse, R13, RZ ;  /* 0x0000000d0a0d9227 */ /* 0x040fe200078e00ff */
[----:B------:R-:W-:Y:S04]  /*4f50*/  @!P1 SHF.R.U32.HI R8, RZ, R9, R8 ;  /* 0x00000009ff089219 */ /* 0x000fe80000011608 */
[----:B------:R-:W-:Y:S01]  /*4f60*/  @!P1 SEL R8, R11, R8, !P2 ;  /* 0x000000080b089207 */ /* 0x000fe20005000000 */
[----:B------:R-:W1:Y:S01]  /*4f70*/  SYNCS.PHASECHK.TRANS64.TRYWAIT P5, [UR14+0xb8], R22 ;  /* 0x0000b816ff0075a7 */ /* 0x000e6200080a110e */
[----:B-----5:R-:W2:Y:S02]  /*4f80*/  @!P1 LDC R0, c[0x0][0xb20] ;  /* 0x0002c800ff009b82 */ /* 0x020ea40000000800 */
[----:B--2---:R-:W-:Y:S04]  /*4f90*/  @!P1 SHF.R.U32.HI R0, RZ, R0, R13 ;  /* 0x00000000ff009219 */ /* 0x004fe8000001160d */
[----:B------:R-:W-:Y:S05]  /*4fa0*/  @!P1 SEL R9, R10, R0, !P0 ;  /* 0x000000000a099207 */ /* 0x000fea0004000000 */
[----:B------:R-:W-:Y:S02]  /*4fb0*/  @!P1 IMAD.IADD R0, R9, 0x1, -R8 ;  /* 0x0000000109009824 */ /* 0x000fe400078e0a08 */
[----:B------:R-:W-:Y:S02]  /*4fc0*/  @!P1 IMAD.IADD R8, R8, 0x1, -R9 ;  /* 0x0000000108089824 */ /* 0x000fe400078e0a09 */
[----:B------:R-:W-:Y:S02]  /*4fd0*/  @!P1 IMAD R11, R0, R2, R11 ;  /* 0x00000002000b9224 */ /* 0x000fe400078e020b */
[----:B------:R-:W-:Y:S01]  /*4fe0*/  @!P1 IMAD R10, R8, R12, R10 ;  /* 0x0000000c080a9224 */ /* 0x000fe200078e020a */
[----:B-1----:R-:W-:Y:S06]  /*4ff0*/  @!P5 BRA `(.L_x_100) ;  /* 0x00000060005cd947 */ /* 0x002fec0003800000 */
.L_x_280:
[----:B------:R-:W-:Y:S01]  /*5000*/  @!P4 IADD3 R2, P0, PT, R30, 0x580, RZ ;  /* 0x000005801e02c810 */ /* 0x000fe20007f1e0ff */
[----:B------:R-:W-:Y:S01]  /*5010*/  UMOV UR20, 0x0 ;  /* 0x0000000000147882 */ /* 0x000fe20000000000 */
[----:B------:R-:W-:Y:S01]  /*5020*/  UMOV UR21, 0x10000000 ;  /* 0x1000000000157882 */ /* 0x000fe20000000000 */
[----:B------:R-:W-:Y:S01]  /*5030*/  VOTEU.ALL UP1, P4 ;  /* 0x0000000000ff7886 */ /* 0x000fe20002020000 */
[----:B------:R-:W-:Y:S01]  /*5040*/  @!P4 R2UR UR9, R2 ;  /* 0x000000000209c2ca */ /* 0x000fe200000e0000 */
[----:B-1----:R-:W-:Y:S01]  /*5050*/  @!P4 IMAD.X R0, RZ, RZ, R31, P0 ;  /* 0x000000ffff00c224 */ /* 0x002fe200000e061f */
[----:B------:R-:W-:Y:S01]  /*5060*/  UMOV UR12, UR36 ;  /* 0x00000024000c7c82 */ /* 0x000fe20008000000 */
[----:B------:R-:W-:Y:S01]  /*5070*/  @P3 R2UR UR36, R26 ;  /* 0x000000001a2432ca */ /* 0x000fe200000e0000 */
[----:B------:R-:W-:Y:S01]  /*5080*/  @!UP1 ULEA UR16, UR15, UR5, 0xd ;  /* 0x000000050f109291 */ /* 0x000fe2000f8e68ff */
[----:B------:R-:W-:Y:S01]  /*5090*/  ISETP.NE.AND P0, PT, R28, 0x2, PT ;  /* 0x000000021c00780c */ /* 0x000fe20003f05270 */
[----:B------:R-:W-:Y:S01]  /*50a0*/  @!UP1 UIADD3 UR10, UPT, UPT, UR10, 0x20, URZ ;  /* 0x000000200a0a9890 */ /* 0x000fe2000fffe0ff */
[----:B------:R-:W-:Y:S01]  /*50b0*/  @!P4 R2UR UR8, R0 ;  /* 0x000000000008c2ca */ /* 0x000fe200000e0000 */
[----:B------:R-:W-:Y:S01]  /*50c0*/  IMAD.IADD R23, R10, 0x1, R82 ;  /* 0x000000010a177824 */ /* 0x000fe200078e0252 */
[----:B------:R-:W-:Y:S01]  /*50d0*/  SEL R0, RZ, 0x1, P0 ;  /* 0x00000001ff007807 */ /* 0x000fe20000000000 */
[----:B------:R-:W-:Y:S01]  /*50e0*/  IMAD.IADD R22, R11, 0x1, R83 ;  /* 0x000000010b167824 */ /* 0x000fe200078e0253 */
[----:B------:R-:W-:Y:S02]  /*50f0*/  SEL R28, R28, RZ, P0 ;  /* 0x000000ff1c1c7207 */ /* 0x000fe40000000000 */
[----:B------:R-:W-:Y:S01]  /*5100*/  IMAD.U32 R8, RZ, RZ, UR9 ;  /* 0x00000009ff087e24 */ /* 0x000fe2000f8e00ff */
[----:B------:R-:W-:Y:S01]  /*5110*/  UIADD3 UR9, UPT, UPT, UR14, 0xa0, URZ ;  /* 0x000000a00e097890 */ /* 0x000fe2000fffe0ff */
[----:B------:R-:W-:Y:S03]  /*5120*/  LOP3.LUT R27, R27, R0, RZ, 0x3c, !PT ;  /* 0x000000001b1b7212 */ /* 0x000fe600078e3cff */
[----:B------:R-:W-:Y:S02]  /*5130*/  @!P4 R2UR UR18, R8 ;  /* 0x000000000812c2ca */ /* 0x000fe400000e0000 */
[----:B------:R-:W-:Y:S01]  /*5140*/  IMAD.U32 R9, RZ, RZ, UR8 ;  /* 0x00000008ff097e24 */ /* 0x000fe2000f8e00ff */
[----:B------:R-:W-:Y:S01]  /*5150*/  @!UP1 UIADD3 UR8, UPT, UPT, UR16, 0x200, URZ ;  /* 0x0000020010089890 */ /* 0x000fe2000fffe0ff */
[----:B------:R-:W-:Y:S01]  /*5160*/  VOTEU.ALL UP1, P4 ;  /* 0x0000000000ff7886 */ /* 0x000fe20002020000 */
[----:B------:R-:W-:Y:S02]  /*5170*/  UPRMT UR16, UR4, 0x654, UR9 ;  /* 0x0000065404107896 */ /* 0x000fe40008000009 */
[----:B------:R-:W-:Y:S11]  /*5180*/  @!P4 R2UR UR19, R9 ;  /* 0x000000000913c2ca */ /* 0x000ff600000e0000 */
[----:B------:R-:W-:Y:S02]  /*5190*/  @!UPT UIADD3 URZ, UPT, UPT, URZ, URZ, URZ ;  /* 0x000000fffffff290 */ /* 0x000fe4000fffe0ff */
[----:B------:R2:W-:Y:S01]  /*51a0*/  @!UP1 UTMALDG.3D [UR8], [UR18], desc[UR20] ;  /* 0x00001408120095b4 */ /* 0x0005e20008011000 */
[----:B------:R2:W-:Y:S01]  /*51b0*/  @!P4 SYNCS.ARRIVE.TRANS64.RED.A0TR RZ, [UR14+0xa0], R25 ;  /* 0x0000a019ffffc9a7 */ /* 0x0005e2000830040e */
[----:B------:R-:W-:Y:S04]  /*51c0*/  UIADD3 UR14, UPT, UPT, UR15, 0x1, URZ ;  /* 0x000000010f0e7890 */ /* 0x000fe8000fffe0ff */
[----:B------:R-:W-:Y:S04]  /*51d0*/  UISETP.NE.AND UP1, UPT, UR14, 0x3, UPT ;  /* 0x000000030e00788c */ /* 0x000fe8000bf25270 */
[----:B------:R-:W-:Y:S02]  /*51e0*/  USEL UR15, URZ, 0x1, UP1 ;  /* 0x00000001ff0f7887 */ /* 0x000fe40008800000 */
[----:B------:R-:W-:Y:S02]  /*51f0*/  USEL UR14, UR14, URZ, UP1 ;  /* 0x000000ff0e0e7287 */ /* 0x000fe40008800000 */
[----:B------:R-:W-:Y:S02]  /*5200*/  UPLOP3.LUT UP1, UPT, UPT, UPT, UPT, 0x80, 0x8 ;  /* 0x000000000008789c */ /* 0x000fe40003f2f070 */
[----:B------:R-:W-:Y:S01]  /*5210*/  LOP3.LUT R29, R29, UR15, RZ, 0x3c, !PT ;  /* 0x0000000f1d1d7c12 */ /* 0x000fe2000f8e3cff */
[----:B------:R-:W-:Y:S01]  /*5220*/  SYNCS.ARRIVE.TRANS64.RED.A1T0 RZ, [UR16], RZ ;  /* 0x000000ffffff79a7 */ /* 0x000fe20008100410 */
[----:B------:R-:W-:Y:S07]  /*5230*/  @P3 BRA `(.L_x_101) ;  /* 0xfffffff4001c3947 */ /* 0x000fee000383ffff */
[----:B------:R-:W-:Y:S01]  /*5240*/  UIADD3 UR5, UPT, UPT, UR5, 0xb8, URZ ;  /* 0x000000b805057890 */ /* 0x000fe2000fffe0ff */
[----:B------:R-:W-:-:S03]  /*5250*/  SHF.L.U32 R2, R29, 0x1f, RZ ;  /* 0x0000001f1d027819 */ /* 0x000fc600000006ff */
[----:B------:R-:W-:-:S09]  /*5260*/  ULEA UR4, UR14, UR5, 0x3 ;  /* 0x000000050e047291 */ /* 0x000fd2000f8e18ff */
[----:B------:R-:W1:Y:S02]  /*5270*/  SYNCS.PHASECHK.TRANS64.TRYWAIT P0, [UR4], R2 ;  /* 0x00000002ff0075a7 */ /* 0x000e640008001104 */
[----:B-1----:R-:W-:Y:S05]  /*5280*/  @!P0 BRA `(.L_x_102) ;  /* 0x0000005c00d08947 */ /* 0x002fea0003800000 */
.L_x_282:
        /* <DEDUP_REMOVED lines=9> */
.L_x_284:
[----:B------:R-:W-:-:S04]  /*5320*/  UIADD3 UR6, UPT, UPT, UR6, 0x1, URZ ;  /* 0x0000000106067890 */ /* 0x000fc8000fffe0ff */
[----:B------:R-:W-:-:S04]  /*5330*/  UISETP.NE.AND UP0, UPT, UR6, 0x3, UPT ;  /* 0x000000030600788c */ /* 0x000fc8000bf05270 */
[----:B------:R-:W-:Y:S02]  /*5340*/  USEL UR4, URZ, 0x1, UP0 ;  /* 0x00000001ff047887 */ /* 0x000fe40008000000 */
[----:B------:R-:W-:-:S04]  /*5350*/  USEL UR6, UR6, URZ, UP0 ;  /* 0x000000ff06067287 */ /* 0x000fc80008000000 */
[----:B------:R-:W-:Y:S01]  /*5360*/  ULEA UR6, UR6, UR5, 0x3 ;  /* 0x0000000506067291 */ /* 0x000fe2000f8e18ff */
[----:B-1----:R-:W-:-:S04]  /*5370*/  LOP3.LUT R2, R29, UR4, RZ, 0x3c, !PT ;  /* 0x000000041d027c12 */ /* 0x002fc8000f8e3cff */
[----:B------:R-:W-:Y:S01]  /*5380*/  SHF.L.U32 R2, R2, 0x1f, RZ ;  /* 0x0000001f02027819 */ /* 0x000fe200000006ff */
[----:B------:R-:W-:-:S07]  /*5390*/  IMAD.U32 R0, RZ, RZ, UR6 ;  /* 0x00000006ff007e24 */ /* 0x000fce000f8e00ff */
.L_x_104:
[----:B-1----:R1:W4:Y:S02]  /*53a0*/  SYNCS.PHASECHK.TRANS64.TRYWAIT P0, [R0+URZ], R2 ;  /* 0x00000002000075a7 */ /* 0x00232400080011ff */
[----:B----4-:R-:W-:Y:S05]  /*53b0*/  @!P0 NANOSLEEP.SYNCS 0x989680 ;  /* 0x009896800000895d */ /* 0x010fea0003900000 */
[----:B------:R-:W4:Y:S02]  /*53c0*/  @!P0 SYNCS.PHASECHK.TRANS64 P0, [R0+URZ], R2 ;  /* 0x00000002000085a7 */ /* 0x000f2400080010ff */
[----:B--2-4-:R-:W-:Y:S05]  /*53d0*/  @P0 EXIT ;  /* 0x000000000000094d */ /* 0x014fea0003800000 */
[----:B------:R-:W-:Y:S05]  /*53e0*/  BRA `(.L_x_104) ;  /* 0xfffffffc00ec7947 */ /* 0x000fea000383ffff */
.L_x_92:
[----:B------:R-:W-:-:S06]  /*53f0*/  UISETP.GE.AND UP1, UPT, UR7, 0x4, UPT ;  /* 0x000000040700788c */ /* 0x000fcc000bf26270 */
[----:B------:R-:W-:-:S13]  /*5400*/  PLOP3.LUT P0, PT, PT, PT, UP1, 0x80, 0x8 ;  /* 0x000000000008781c */ /* 0x000fda0003f0f018 */
[----:B------:R-:W-:Y:S05]  /*5410*/  @!P0 EXIT ;  /* 0x000000000000894d */ /* 0x000fea0003800000 */
[----:B------:R-:W-:Y:S01]  /*5420*/  BAR.SYNC.DEFER_BLOCKING 0x6, 0xa0 ;  /* 0x0182800000007b1d */ /* 0x000fe20000010000 */
[C---:B------:R-:W-:Y:S01]  /*5430*/  IMAD.SHL.U32 R2, R121.reuse, 0x20, RZ ;  /* 0x0000002079027824 */ /* 0x040fe200078e00ff */
[C---:B------:R-:W-:Y:S01]  /*5440*/  LOP3.LUT R123, R121.reuse, 0x60, RZ, 0xc0, !PT ;  /* 0x00000060797b7812 */ /* 0x040fe200078ec0ff */
[C---:B------:R-:W-:Y:S01]  /*5450*/  IMAD.SHL.U32 R120, R121.reuse, 0x4, RZ ;  /* 0x0000000479787824 */ /* 0x040fe200078e00ff */
[C---:B------:R-:W-:Y:S01]  /*5460*/  LOP3.LUT R122, R121.reuse, 0x2, RZ, 0xc0, !PT ;  /* 0x00000002797a7812 */ /* 0x040fe200078ec0ff */
[----:B------:R-:W-:Y:S01]  /*5470*/  IMAD.U32 R40, R121, 0x10000, RZ ;  /* 0x0001000079287824 */ /* 0x000fe200078e00ff */
[----:B------:R-:W-:Y:S02]  /*5480*/  UMOV UR42, 0x400 ;  /* 0x00000400002a7882 */ /* 0x000fe40000000000 */
[----:B------:R-:W1:Y:S01]  /*5490*/  LDC R108, c[0x0][0x370] ;  /* 0x0000dc00ff6c7b82 */ /* 0x000e620000000800 */
[----:B------:R-:W-:Y:S01]  /*54a0*/  ULEA UR42, UR4, UR42, 0x18 ;  /* 0x0000002a042a7291 */ /* 0x000fe2000f8ec0ff */
[----:B------:R-:W-:Y:S01]  /*54b0*/  LOP3.LUT R3, R2, 0xc0, RZ, 0xc0, !PT ;  /* 0x000000c002037812 */ /* 0x000fe200078ec0ff */
[----:B------:R-:W-:Y:S01]  /*54c0*/  IMAD.MOV.U32 R39, RZ, RZ, RZ ;  /* 0x000000ffff277224 */ /* 0x000fe200078e00ff */
[----:B------:R-:W-:Y:S01]  /*54d0*/  LOP3.LUT R40, R40, 0x600000, RZ, 0xc0, !PT ;  /* 0x0060000028287812 */ /* 0x000fe200078ec0ff */
[----:B------:R-:W-:Y:S01]  /*54e0*/  IMAD.MOV.U32 R118, RZ, RZ, RZ ;  /* 0x000000ffff767224 */ /* 0x000fe200078e00ff */
[----:B------:R-:W-:Y:S01]  /*54f0*/  LOP3.LUT R120, R3, 0x18, R120, 0xf8, !PT ;  /* 0x0000001803787812 */ /* 0x000fe200078ef878 */
[----:B------:R-:W-:Y:S01]  /*5500*/  IMAD.MOV.U32 R106, RZ, RZ, RZ ;  /* 0x000000ffff6a7224 */ /* 0x000fe200078e00ff */
[----:B------:R-:W2:Y:S01]  /*5510*/  LDC R107, c[0x0][0x374] ;  /* 0x0000dd00ff6b7b82 */ /* 0x000ea20000000800 */
[----:B------:R-:W-:-:S02]  /*5520*/  LOP3.LUT R121, R121, 0x4, RZ, 0xc0, !PT ;  /* 0x0000000479797812 */ /* 0x000fc400078ec0ff */
[----:B------:R-:W-:Y:S02]  /*5530*/  CS2R R116, SRZ ;  /* 0x0000000000747805 */ /* 0x000fe4000001ff00 */
[----:B------:R-:W-:Y:S01]  /*5540*/  LOP3.LUT R120, R120, 0xf20, R2, 0xf8, !PT ;  /* 0x00000f2078787812 */ /* 0x000fe200078ef802 */
[----:B------:R-:W3:Y:S01]  /*5550*/  LDCU.64 UR44, c[0x0][0x348] ;  /* 0x00006900ff2c77ac */ /* 0x000ee20008000a00 */
[----:B------:R-:W-:Y:S01]  /*5560*/  IADD3 R119, PT, PT, -R121, 0x2, RZ ;  /* 0x0000000279777810 */ /* 0x000fe20007ffe1ff */
[----:B------:R-:W-:Y:S01]  /*5570*/  UMOV UR41, 0x1 ;  /* 0x0000000100297882 */ /* 0x000fe20000000000 */
[----:B------:R-:W4:Y:S01]  /*5580*/  LDS R0, [UR42+0x190] ;  /* 0x0001902aff007984 */ /* 0x000f220008000800 */
[----:B------:R-:W-:Y:S01]  /*5590*/  UIADD3 UR42, UPT, UPT, UR42, 0x200, URZ ;  /* 0x000002002a2a7890 */ /* 0x000fe2000fffe0ff */
[----:B------:R-:W-:Y:S01]  /*55a0*/  UMOV UR40, URZ ;  /* 0x000000ff00287c82 */ /* 0x000fe20008000000 */
[----:B------:R-:W-:-:S04]  /*55b0*/  UMOV UR37, URZ ;  /* 0x000000ff00257c82 */ /* 0x000fc80008000000 */
[----:B------:R-:W-:Y:S01]  /*55c0*/  LEA R120, R120, UR42, 0x1 ;  /* 0x0000002a78787c11 */ /* 0x000fe2000f8e08ff */
[----:B-1234-:R-:W-:-:S07]  /*55d0*/  IMAD.IADD R40, R0, 0x1, R40 ;  /* 0x0000000100287824 */ /* 0x01efce00078e0228 */
.L_x_228:
[----:B------:R-:W1:Y:S01]  /*55e0*/  S2R R16, SR_CgaCtaId ;  /* 0x0000000000107919 */ /* 0x000e620000008800 */
[----:B------:R-:W-:Y:S02]  /*55f0*/  MOV R0, 0x400 ;  /* 0x0000040000007802 */ /* 0x000fe40000000f00 */
[----:B------:R-:W-:Y:S02]  /*5600*/  SHF.L.U32 R2, R117, 0x1f, RZ ;  /* 0x0000001f75027819 */ /* 0x000fe400000006ff */
[----:B-1----:R-:W-:-:S05]  /*5610*/  LEA R16, R16, R0, 0x18 ;  /* 0x0000000010107211 */ /* 0x002fca00078ec0ff */
[C-C-:B------:R-:W-:Y:S02]  /*5620*/  IMAD R0, R106.reuse, 0x8, R16.reuse ;  /* 0x000000086a007824 */ /* 0x140fe400078e0210 */
[----:B------:R-:W-:Y:S02]  /*5630*/  IMAD R8, R106, 0x10, R16 ;  /* 0x000000106a087824 */ /* 0x000fe400078e0210 */
[----:B------:R-:W1:Y:S02]  /*5640*/  SYNCS.PHASECHK.TRANS64.TRYWAIT P0, [R0+URZ+0xe0], R2 ;  /* 0x0000e002000075a7 */ /* 0x000e6400080011ff */
[----:B-1----:R-:W-:Y:S05]  /*5650*/  @!P0 BRA `(.L_x_105) ;  /* 0x0000005c000c8947 */ /* 0x002fea0003800000 */
.L_x_285:
        /* <DEDUP_REMOVED lines=11> */
[----:B--2---:R-:W-:-:S04]  /*5710*/  LOP3.LUT P3, RZ, R10, 0x1, RZ, 0xc0, !PT ;  /* 0x000000010aff7812 */ /* 0x004fc8000786c0ff */
[----:B------:R-:W-:-:S09]  /*5720*/  P2R R126, PR, RZ, 0x8 ;  /* 0x00000008ff7e7803 */ /* 0x000fd20000000000 */
[----:B------:R-:W-:Y:S02]  /*5730*/  @P3 MOV R114, R8 ;  /* 0x0000000800723202 */ /* 0x000fe40000000f00 */
[----:B------:R-:W-:Y:S01]  /*5740*/  @P3 LOP3.LUT R113, R9, 0xffff, RZ, 0xc0, !PT ;  /* 0x0000ffff09713812 */ /* 0x000fe200078ec0ff */
[----:B-1----:R-:W-:Y:S06]  /*5750*/  @!P0 BRA `(.L_x_106) ;  /* 0x0000000000b88947 */ /* 0x002fec0003800000 */
[----:B------:R-:W1:Y:S01]  /*5760*/  LDC.64 R4, c[0x0][0xb18] ;  /* 0x0002c600ff047b82 */ /* 0x000e620000000a00 */
[----:B------:R-:W-:-:S07]  /*5770*/  ISETP.NE.AND P0, PT, R36, 0x1, PT ;  /* 0x000000012400780c */ /* 0x000fce0003f05270 */
[----:B------:R-:W2:Y:S08]  /*5780*/  LDC.64 R6, c[0x0][0xb10] ;  /* 0x0002c400ff067b82 */ /* 0x000eb00000000a00 */
[----:B------:R-:W3:Y:S08]  /*5790*/  LDC R0, c[0x0][0xb20] ;  /* 0x0002c800ff007b82 */ /* 0x000ef00000000800 */
[----:B------:R-:W4:Y:S01]  /*57a0*/  LDC R12, c[0x0][0xb0c] ;  /* 0x0002c300ff0c7b82 */ /* 0x000f220000000800 */
[----:B-1----:R-:W-:Y:S01]  /*57b0*/  IMAD.HI.U32 R14, R107, R5, RZ ;  /* 0x000000056b0e7227 */ /* 0x002fe200078e00ff */
[----:B------:R-:W-:-:S03]  /*57c0*/  ISETP.NE.AND P1, PT, R4, 0x1, PT ;  /* 0x000000010400780c */ /* 0x000fc60003f25270 */
[----:B------:R-:W-:-:S03]  /*57d0*/  IMAD.HI.U32 R5, R113, R5, RZ ;  /* 0x0000000571057227 */ /* 0x000fc600078e00ff */
[----:B------:R-:W1:Y:S01]  /*57e0*/  LDC.64 R2, c[0x0][0xb28] ;  /* 0x0002ca00ff027b82 */ /* 0x000e620000000a00 */
[----:B--2---:R-:W-:-:S04]  /*57f0*/  IMAD.HI.U32 R15, R108, R6, RZ ;  /* 0x000000066c0f7227 */ /* 0x004fc800078e00ff */
[----:B------:R-:W-:Y:S01]  /*5800*/  IMAD.HI.U32 R17, R114, R6, RZ ;  /* 0x0000000672117227 */ /* 0x000fe200078e00ff */
[-C--:B------:R-:W-:Y:S02]  /*5810*/  SHF.R.U32.HI R15, RZ, R7.reuse, R15 ;  /* 0x00000007ff0f7219 */ /* 0x080fe4000001160f */
[-C--:B---3--:R-:W-:Y:S02]  /*5820*/  SHF.R.U32.HI R14, RZ, R0.reuse, R14 ;  /* 0x00000000ff0e7219 */ /* 0x088fe4000001160e */
[----:B------:R-:W-:Y:S02]  /*5830*/  SHF.R.U32.HI R5, RZ, R0, R5 ;  /* 0x00000000ff057219 */ /* 0x000fe40000011605 */
[----:B------:R-:W-:Y:S02]  /*5840*/  SEL R14, R107, R14, !P1 ;  /* 0x0000000e6b0e7207 */ /* 0x000fe40004800000 */
[----:B------:R-:W-:Y:S02]  /*5850*/  SHF.R.U32.HI R17, RZ, R7, R17 ;  /* 0x00000007ff117219 */ /* 0x000fe40000011611 */
[----:B----4-:R-:W-:-:S02]  /*5860*/  ISETP.NE.AND P2, PT, R12, 0x1, PT ;  /* 0x000000010c00780c */ /* 0x010fc40003f45270 */
[----:B------:R-:W-:Y:S02]  /*5870*/  SEL R5, R113, R5, !P1 ;  /* 0x0000000571057207 */ /* 0x000fe40004800000 */
[----:B------:R-:W-:Y:S02]  /*5880*/  SEL R15, R108, R15, !P2 ;  /* 0x0000000f6c0f7207 */ /* 0x000fe40005000000 */
[----:B------:R-:W-:Y:S01]  /*5890*/  SEL R17, R114, R17, !P2 ;  /* 0x0000001172117207 */ /* 0x000fe20005000000 */
[----:B-1----:R-:W-:-:S04]  /*58a0*/  IMAD.HI.U32 R13, R14, R2, RZ ;  /* 0x000000020e0d7227 */ /* 0x002fc800078e00ff */
        /* <DEDUP_REMOVED lines=25> */
.L_x_106:
[----:B------:R-:W1:Y:S02]  /*5a40*/  LDCU UR4, c[0x0][0xb30] ;  /* 0x00016600ff0477ac */ /* 0x000e640008000800 */
[----:B-1----:R-:W-:-:S09]  /*5a50*/  UISETP.NE.AND UP0, UPT, UR4, 0x1, UPT ;  /* 0x000000010400788c */ /* 0x002fd2000bf05270 */
        /* <DEDUP_REMOVED lines=17> */
.L_x_107:
[----:B------:R-:W-:Y:S01]  /*5b70*/  ULOP3.LUT UP0, URZ, UR42, 0x1b0, URZ, 0xc0, !UPT ;  /* 0x000001b02aff7892 */ /* 0x000fe2000f80c0ff */
[----:B------:R-:W-:Y:S02]  /*5b80*/  IADD3 R106, PT, PT, R106, 0x1, RZ ;  /* 0x000000016a6a7810 */ /* 0x000fe40007ffe0ff */
[----:B------:R-:W-:-:S06]  /*5b90*/  @P3 SHF.R.U32.HI R115, RZ, 0x10, R9 ;  /* 0x00000010ff733819 */ /* 0x000fcc0000011609 */
[----:B------:R-:W-:Y:S05]  /*5ba0*/  BRA.U !UP0, `(.L_x_108) ;  /* 0x00000001087c7547 */ /* 0x000fea000b800000 */
[----:B------:R-:W-:Y:S01]  /*5bb0*/  MOV R2, 0x0 ;  /* 0x0000000000027802 */ /* 0x000fe20000000f00 */
[----:B------:R-:W1:Y:S01]  /*5bc0*/  LDCU.64 UR8, c[0x4][0x80] ;  /* 0x01001000ff0877ac */ /* 0x000e620008000a00 */
[----:B------:R-:W-:Y:S02]  /*5bd0*/  HFMA2 R12, -RZ, RZ, 0, 5.9604644775390625e-08 ;  /* 0x00000001ff0c7431 */ /* 0x000fe400000001ff */
[----:B------:R-:W-:Y:S01]  /*5be0*/  IMAD.MOV.U32 R8, RZ, RZ, 0x70 ;  /* 0x00000070ff087424 */ /* 0x000fe200078e00ff */
[----:B------:R2:W3:Y:S01]  /*5bf0*/  LDC.64 R14, c[0x4][R2] ;  /* 0x01000000020e7b82 */ /* 0x0004e20000000a00 */
[----:B------:R-:W4:Y:S01]  /*5c00*/  LDCU.64 UR6, c[0x4][0x88] ;  /* 0x01001100ff0677ac */ /* 0x000f220008000a00 */
[----:B------:R-:W-:Y:S01]  /*5c10*/  IMAD.MOV.U32 R13, RZ, RZ, RZ ;  /* 0x000000ffff0d7224 */ /* 0x000fe200078e00ff */
[----:B------:R-:W2:Y:S01]  /*5c20*/  LDCU.64 UR4, c[0x4][0x8] ;  /* 0x01000100ff0477ac */ /* 0x000ea20008000a00 */
[----:B-1----:R-:W-:Y:S01]  /*5c30*/  IMAD.U32 R4, RZ, RZ, UR8 ;  /* 0x00000008ff047e24 */ /* 0x002fe2000f8e00ff */
[----:B------:R-:W-:Y:S01]  /*5c40*/  MOV R5, UR9 ;  /* 0x0000000900057c02 */ /* 0x000fe20008000f00 */
[----:B----4-:R-:W-:Y:S01]  /*5c50*/  IMAD.U32 R6, RZ, RZ, UR6 ;  /* 0x00000006ff067e24 */ /* 0x010fe2000f8e00ff */
[----:B------:R-:W-:Y:S01]  /*5c60*/  MOV R7, UR7 ;  /* 0x0000000700077c02 */ /* 0x000fe20008000f00 */
[----:B--2---:R-:W-:Y:S01]  /*5c70*/  IMAD.U32 R10, RZ, RZ, UR4 ;  /* 0x00000004ff0a7e24 */ /* 0x004fe2000f8e00ff */
[----:B------:R-:W-:-:S02]  /*5c80*/  MOV R11, UR5 ;  /* 0x00000005000b7c02 */ /* 0x000fc40008000f00 */
[----:B------:R-:W-:-:S07]  /*5c90*/  LEPC R20, `(.L_x_109) ;  /* 0x000000001014794e */ /* 0x000fce0000000000 */
[----:B---3-5:R-:W-:Y:S05]  /*5ca0*/  CALL.ABS.NOINC R14 ;  /* 0x000000000e007343 */ /* 0x028fea0003c00000 */
.L_x_109:
[----:B------:R-:W1:Y:S01]  /*5cb0*/  LDC.64 R2, c[0x4][R2] ;  /* 0x0100000002027b82 */ /* 0x000e620000000a00 */
[----:B------:R-:W2:Y:S01]  /*5cc0*/  LDCU.64 UR8, c[0x4][0x80] ;  /* 0x01001000ff0877ac */ /* 0x000ea20008000a00 */
[----:B------:R-:W-:Y:S02]  /*5cd0*/  HFMA2 R12, -RZ, RZ, 0, 5.9604644775390625e-08 ;  /* 0x00000001ff0c7431 */ /* 0x000fe400000001ff */
[----:B------:R-:W-:Y:S01]  /*5ce0*/  IMAD.MOV.U32 R8, RZ, RZ, 0x70 ;  /* 0x00000070ff087424 */ /* 0x000fe200078e00ff */
[----:B------:R-:W3:Y:S01]  /*5cf0*/  LDCU.64 UR6, c[0x4][0x88] ;  /* 0x01001100ff0677ac */ /* 0x000ee20008000a00 */
[----:B------:R-:W-:Y:S01]  /*5d00*/  IMAD.MOV.U32 R13, RZ, RZ, RZ ;  /* 0x000000ffff0d7224 */ /* 0x000fe200078e00ff */
[----:B------:R-:W4:Y:S01]  /*5d10*/  LDCU.64 UR4, c[0x4][0x8] ;  /* 0x01000100ff0477ac */ /* 0x000f220008000a00 */
[----:B--2---:R-:W-:Y:S02]  /*5d20*/  MOV R4, UR8 ;  /* 0x0000000800047c02 */ /* 0x004fe40008000f00 */
[----:B------:R-:W-:Y:S01]  /*5d30*/  MOV R5, UR9 ;  /* 0x0000000900057c02 */ /* 0x000fe20008000f00 */
[----:B---3--:R-:W-:Y:S01]  /*5d40*/  IMAD.U32 R6, RZ, RZ, UR6 ;  /* 0x00000006ff067e24 */ /* 0x008fe2000f8e00ff */
[----:B------:R-:W-:Y:S01]  /*5d50*/  MOV R7, UR7 ;  /* 0x0000000700077c02 */ /* 0x000fe20008000f00 */
[----:B----4-:R-:W-:Y:S01]  /*5d60*/  IMAD.U32 R10, RZ, RZ, UR4 ;  /* 0x00000004ff0a7e24 */ /* 0x010fe2000f8e00ff */
[----:B------:R-:W-:-:S02]  /*5d70*/  MOV R11, UR5 ;  /* 0x00000005000b7c02 */ /* 0x000fc40008000f00 */
[----:B------:R-:W-:-:S07]  /*5d80*/  LEPC R20, `(.L_x_108) ;  /* 0x000000001014794e */ /* 0x000fce0000000000 */
[----:B-1----:R-:W-:Y:S05]  /*5d90*/  CALL.ABS.NOINC R2 ;  /* 0x0000000002007343 */ /* 0x002fea0003c00000 */
.L_x_108:
[----:B------:R-:W1:Y:S01]  /*5da0*/  LDC.64 R2, c[0x0][0x890] ;  /* 0x00022400ff027b82 */ /* 0x000e620000000a00 */
[----:B------:R-:W-:-:S06]  /*5db0*/  ULOP3.LUT UR4, UR41, 0x1, URZ, 0x3c, !UPT ;  /* 0x0000000129047892 */ /* 0x000fcc000f8e3cff */
[----:B------:R-:W-:Y:S01]  /*5dc0*/  IMAD.U32 R112, RZ, RZ, UR4 ;  /* 0x00000004ff707e24 */ /* 0x000fe2000f8e00ff */
[----:B-1----:R-:W-:-:S04]  /*5dd0*/  ISETP.NE.U32.AND P3, PT, R2, RZ, PT ;  /* 0x000000ff0200720c */ /* 0x002fc80003f65070 */
[----:B------:R-:W-:-:S13]  /*5de0*/  ISETP.NE.AND.EX P3, PT, R3, RZ, PT, P3 ;  /* 0x000000ff0300720c */ /* 0x000fda0003f65330 */
[----:B------:R-:W-:Y:S05]  /*5df0*/  @!P3 BRA `(.L_x_110) ;  /* 0x000000000034b947 */ /* 0x000fea0003800000 */
[----:B------:R-:W1:Y:S02]  /*5e00*/  LDCU.64 UR4, c[0x0][0x888] ;  /* 0x00011100ff0477ac */ /* 0x000e640008000a00 */
[----:B-1----:R-:W-:-:S04]  /*5e10*/  UISETP.NE.U32.AND UP0, UPT, UR4, URZ, UPT ;  /* 0x000000ff0400728c */ /* 0x002fc8000bf05070 */
[----:B------:R-:W-:-:S09]  /*5e20*/  UISETP.NE.AND.EX UP0, UPT, UR5, URZ, UPT, UP0 ;  /* 0x000000ff0500728c */ /* 0x000fd2000bf05300 */
[----:B------:R-:W-:Y:S05]  /*5e30*/  BRA.U !UP0, `(.L_x_111) ;  /* 0x0000000108187547 */ /* 0x000fea000b800000 */
[----:B------:R-:W1:Y:S01]  /*5e40*/  LDC.64 R4, c[0x0][0x888] ;  /* 0x00022200ff047b82 */ /* 0x000e620000000a00 */
[----:B------:R-:W-:-:S04]  /*5e50*/  IMAD R0, R2, UR36, RZ ;  /* 0x0000002402007c24 */ /* 0x000fc8000f8e02ff */
[----:B-1----:R-:W-:-:S05]  /*5e60*/  IMAD.WIDE R4, R0, 0x4, R4 ;  /* 0x0000000400047825 */ /* 0x002fca00078e0204 */
[----:B-----5:R1:W5:Y:S01]  /*5e70*/  LDG.E R62, desc[UR38][R4.64] ;  /* 0x00000026043e7981 */ /* 0x020362000c1e1900 */
[----:B------:R-:W-:Y:S01]  /*5e80*/  MOV R100, 0x1 ;  /* 0x0000000100647802 */ /* 0x000fe20000000f00 */
[----:B------:R-:W-:Y:S06]  /*5e90*/  BRA `(.L_x_110) ;  /* 0x00000000000c7947 */ /* 0x000fec0003800000 */
.L_x_111:
[----:B------:R-:W1:Y:S01]  /*5ea0*/  LDCU UR4, c[0x0][0x880] ;  /* 0x00011000ff0477ac */ /* 0x000e620008000800 */
[----:B------:R-:W-:Y:S01]  /*5eb0*/  HFMA2 R100, -RZ, RZ, 0, 5.9604644775390625e-08 ;  /* 0x00000001ff647431 */ /* 0x000fe200000001ff */
[----:B-1---5:R-:W-:Y:S02]  /*5ec0*/  MOV R62, UR4 ;  /* 0x00000004003e7c02 */ /* 0x022fe40008000f00 */
.L_x_110:
[----:B-1----:R-:W1:Y:S02]  /*5ed0*/  LDC.64 R4, c[0x0][0x8b0] ;  /* 0x00022c00ff047b82 */ /* 0x002e640000000a00 */
        /* <DEDUP_REMOVED lines=11> */
[----:B------:R-:W-:Y:S05]  /*5f90*/  BRA `(.L_x_112) ;  /* 0x0000000000087947 */ /* 0x000fea0003800000 */
.L_x_113:
[----:B------:R-:W1:Y:S02]  /*5fa0*/  LDCU UR4, c[0x0][0x8a0] ;  /* 0x00011400ff0477ac */ /* 0x000e640008000800 */
[----:B-1---5:R-:W-:Y:S02]  /*5fb0*/  MOV R41, UR4 ;  /* 0x0000000400297c02 */ /* 0x022fe40008000f00 */
.L_x_112:
[----:B------:R-:W-:Y:S01]  /*5fc0*/  UISETP.NE.AND UP0, UPT, UR43, URZ, UPT ;  /* 0x000000ff2b00728c */ /* 0x000fe2000bf05270 */
[----:B------:R-:W-:Y:S01]  /*5fd0*/  PLOP3.LUT P0, PT, PT, PT, PT, 0x8, 0x80 ;  /* 0x000000000080781c */ /* 0x000fe20003f0e170 */
[----:B------:R-:W-:-:S03]  /*5fe0*/  IMAD.U32 R0, RZ, RZ, UR40 ;  /* 0x00000028ff007e24 */ /* 0x000fc6000f8e00ff */
[----:B------:R-:W-:-:S04]  /*5ff0*/  P2R R130, PR, RZ, 0x1 ;  /* 0x00000001ff827803 */ /* 0x000fc80000000000 */
[----:B------:R-:W-:Y:S05]  /*6000*/  BRA.U !UP0, `(.L_x_114) ;  /* 0x00000001083c7547 */ /* 0x000fea000b800000 */
[----:B------:R-:W-:-:S04]  /*6010*/  ISETP.NE.U32.AND P0, PT, R2, RZ, PT ;  /* 0x000000ff0200720c */ /* 0x000fc80003f05070 */
[----:B------:R-:W-:-:S13]  /*6020*/  ISETP.NE.AND.EX P0, PT, R3, RZ, PT, P0 ;  /* 0x000000ff0300720c */ /* 0x000fda0003f05300 */
[----:B-----5:R-:W-:-:S04]  /*6030*/  @!P0 FSETP.EQ.AND P1, PT, R62, RZ, PT ;  /* 0x000000ff3e00820b */ /* 0x020fc80003f22000 */
[----:B------:R-:W-:Y:S01]  /*6040*/  P2R R130, PR, RZ, 0x2 ;  /* 0x00000002ff827803 */ /* 0x000fe20000000000 */
[----:B------:R-:W-:Y:S08]  /*6050*/  @!P0 BRA `(.L_x_114) ;  /* 0x0000000000288947 */ /* 0x000ff00003800000 */
[----:B------:R-:W2:Y:S01]  /*6060*/  LDCU.64 UR4, c[0x0][0x888] ;  /* 0x00011100ff0477ac */ /* 0x000ea20008000a00 */
[----:B------:R-:W-:Y:S02]  /*6070*/  LOP3.LUT P1, RZ, R100, 0xff, RZ, 0xc0, !PT ;  /* 0x000000ff64ff7812 */ /* 0x000fe4000782c0ff */
[----:B------:R-:W-:-:S04]  /*6080*/  FSETP.NEU.AND P0, PT, R62, RZ, PT ;  /* 0x000000ff3e00720b */ /* 0x000fc80003f0d000 */
[----:B------:R-:W-:Y:S02]  /*6090*/  SEL R2, RZ, 0xffffffff, P0 ;  /* 0xffffffffff027807 */ /* 0x000fe40000000000 */
[----:B--2---:R-:W-:-:S04]  /*60a0*/  ISETP.NE.U32.AND P2, PT, RZ, UR4, PT ;  /* 0x00000004ff007c0c */ /* 0x004fc8000bf45070 */
[----:B------:R-:W-:-:S04]  /*60b0*/  ISETP.NE.AND.EX P2, PT, RZ, UR5, PT, P2 ;  /* 0x00000005ff007c0c */ /* 0x000fc8000bf45320 */
[----:B------:R-:W-:-:S04]  /*60c0*/  @!P1 SEL R2, RZ, 0xffffffff, P2 ;  /* 0xffffffffff029807 */ /* 0x000fc80001000000 */
[----:B------:R-:W-:-:S04]  /*60d0*/  LOP3.LUT R2, R2, 0x1, RZ, 0xc0, !PT ;  /* 0x0000000102027812 */ /* 0x000fc800078ec0ff */
[----:B------:R-:W-:-:S04]  /*60e0*/  ISETP.EQ.U32.AND P0, PT, R2, 0x1, PT ;  /* 0x000000010200780c */ /* 0x000fc80003f02070 */
[----:B------:R-:W-:-:S09]  /*60f0*/  P2R R130, PR, RZ, 0x1 ;  /* 0x00000001ff827803 */ /* 0x000fd20000000000 */
.L_x_114:
[----:B------:R-:W-:Y:S01]  /*6100*/  ISETP.NE.AND P4, PT, R130, RZ, PT ;  /* 0x000000ff8200720c */ /* 0x000fe20003f85270 */
[----:B------:R-:W2:Y:S01]  /*6110*/  LDCU.64 UR4, c[0x0][0x888] ;  /* 0x00011100ff0477ac */ /* 0x000ea20008000a00 */
[----:B------:R-:W-:Y:S01]  /*6120*/  IMAD.MOV.U32 R111, RZ, RZ, 0x1 ;  /* 0x00000001ff6f7424 */ /* 0x000fe200078e00ff */
[----:B------:R-:W-:Y:S01]  /*6130*/  CS2R R98, SRZ ;  /* 0x0000000000627805 */ /* 0x000fe2000001ff00 */
[----:B------:R-:W-:Y:S01]  /*6140*/  IMAD.SHL.U32 R105, R23, 0x40, RZ ;  /* 0x0000004017697824 */ /* 0x000fe200078e00ff */
[----:B------:R-:W-:Y:S01]  /*6150*/  CS2R R96, SRZ ;  /* 0x0000000000607805 */ /* 0x000fe2000001ff00 */
[----:B------:R-:W-:Y:S01]  /*6160*/  IMAD.SHL.U32 R104, R22, 0x80, RZ ;  /* 0x0000008016687824 */ /* 0x000fe200078e00ff */
[----:B------:R-:W-:Y:S01]  /*6170*/  CS2R R94, SRZ ;  /* 0x00000000005e7805 */ /* 0x000fe2000001ff00 */
[C---:B------:R-:W-:Y:S01]  /*6180*/  IMAD R37, R39.reuse, 0x40, R40 ;  /* 0x0000004027257824 */ /* 0x040fe200078e0228 */
[----:B------:R-:W-:Y:S01]  /*6190*/  CS2R R92, SRZ ;  /* 0x00000000005c7805 */ /* 0x000fe2000001ff00 */
[----:B------:R-:W-:Y:S01]  /*61a0*/  IMAD.MOV.U32 R38, RZ, RZ, RZ ;  /* 0x000000ffff267224 */ /* 0x000fe200078e00ff */
[----:B------:R-:W-:Y:S01]  /*61b0*/  CS2R R90, SRZ ;  /* 0x00000000005a7805 */ /* 0x000fe2000001ff00 */
[----:B------:R-:W-:Y:S01]  /*61c0*/  IMAD.U32 R110, RZ, RZ, UR37 ;  /* 0x00000025ff6e7e24 */ /* 0x000fe2000f8e00ff */
[----:B------:R-:W-:Y:S01]  /*61d0*/  CS2R R88, SRZ ;  /* 0x0000000000587805 */ /* 0x000fe2000001ff00 */
[--C-:B------:R-:W-:Y:S01]  /*61e0*/  @!P4 IMAD R2, R0, 0x8, R16.reuse ;  /* 0x000000080002c824 */ /* 0x100fe200078e0210 */
[----:B------:R-:W-:Y:S01]  /*61f0*/  @!P4 SHF.L.U32 R0, R112, 0x1f, RZ ;  /* 0x0000001f7000c819 */ /* 0x000fe200000006ff */
[----:B------:R-:W-:Y:S01]  /*6200*/  IMAD R16, R39, 0x8, R16 ;  /* 0x0000000827107824 */ /* 0x000fe200078e0210 */
[----:B------:R-:W-:Y:S01]  /*6210*/  CS2R R86, SRZ ;  /* 0x0000000000567805 */ /* 0x000fe2000001ff00 */
[----:B------:R-:W-:Y:S01]  /*6220*/  IMAD.U32 R109, RZ, RZ, UR40 ;  /* 0x00000028ff6d7e24 */ /* 0x000fe2000f8e00ff */
[----:B------:R3:W4:Y:S01]  /*6230*/  @!P4 SYNCS.PHASECHK.TRANS64.TRYWAIT P1, [R2+URZ+0xa0], R0 ;  /* 0x0000a0000200c5a7 */ /* 0x00072200080211ff */
[----:B--2---:R-:W-:-:S02]  /*6240*/  ISETP.NE.U32.AND P0, PT, RZ, UR4, PT ;  /* 0x00000004ff007c0c */ /* 0x004fc4000bf05070 */
[----:B------:R-:W-:Y:S02]  /*6250*/  CS2R R84, SRZ ;  /* 0x0000000000547805 */ /* 0x000fe4000001ff00 */
[----:B------:R-:W-:Y:S02]  /*6260*/  ISETP.NE.AND.EX P0, PT, RZ, UR5, PT, P0 ;  /* 0x00000005ff007c0c */ /* 0x000fe4000bf05300 */
[----:B---3--:R-:W-:Y:S02]  /*6270*/  SHF.L.U32 R0, R118, 0x1f, RZ ;  /* 0x0000001f76007819 */ /* 0x008fe400000006ff */
[----:B------:R-:W-:Y:S02]  /*6280*/  SEL R2, RZ, 0xffffffff, P0 ;  /* 0xffffffffff027807 */ /* 0x000fe40000000000 */
[----:B------:R-:W2:Y:S01]  /*6290*/  SYNCS.PHASECHK.TRANS64.TRYWAIT P2, [R16+URZ+0x100], R0 ;  /* 0x00010000100075a7 */ /* 0x000ea200080411ff */
[----:B------:R-:W-:Y:S02]  /*62a0*/  LOP3.LUT P0, R103, R100, 0xff, RZ, 0xc0, !PT ;  /* 0x000000ff64677812 */ /* 0x000fe4000780c0ff */
[----:B----4-:R-:W-:-:S02]  /*62b0*/  @!P4 SEL R111, RZ, 0x1, !P1 ;  /* 0x00000001ff6fc807 */ /* 0x010fc40004800000 */
[----:B--2---:R-:W-:Y:S02]  /*62c0*/  P2R R129, PR, RZ, 0x4 ;  /* 0x00000004ff817803 */ /* 0x004fe40000000000 */
[----:B-----5:R-:W-:-:S04]  /*62d0*/  FSETP.NEU.AND P2, PT, R62, RZ, PT ;  /* 0x000000ff3e00720b */ /* 0x020fc80003f4d000 */
[----:B------:R-:W-:-:S04]  /*62e0*/  SEL R0, RZ, 0xffffffff, P2 ;  /* 0xffffffffff007807 */ /* 0x000fc80001000000 */
[----:B------:R-:W-:Y:S02]  /*62f0*/  @P3 SEL R0, R2, R0, !P0 ;  /* 0x0000000002003207 */ /* 0x000fe40004000000 */
[----:B------:R-:W-:Y:S02]  /*6300*/  PLOP3.LUT P0, PT, PT, PT, PT, 0x80, 0x8 ;  /* 0x000000000008781c */ /* 0x000fe40003f0f070 */
[----:B------:R-:W-:-:S04]  /*6310*/  LOP3.LUT R0, R0, 0x1, RZ, 0xc0, !PT ;  /* 0x0000000100007812 */ /* 0x000fc800078ec0ff */
[----:B------:R-:W-:-:S04]  /*6320*/  ISETP.NE.U32.AND P2, PT, R0, 0x1, PT ;  /* 0x000000010000780c */ /* 0x000fc80003f45070 */
[----:B------:R-:W-:Y:S02]  /*6330*/  P2R R125, PR, RZ, 0x4 ;  /* 0x00000004ff7d7803 */ /* 0x000fe40000000000 */
[----:B------:R-:W-:-:S04]  /*6340*/  PLOP3.LUT P2, PT, PT, PT, PT, 0x8, 0x80 ;  /* 0x000000000080781c */ /* 0x000fc80003f4e170 */
[----:B------:R-:W-:-:S09]  /*6350*/  P2R R128, PR, RZ, 0x4 ;  /* 0x00000004ff807803 */ /* 0x000fd20000000000 */
.L_x_227:
[----:B------:R-:W-:Y:S01]  /*6360*/  ISETP.NE.AND P1, PT, R130, RZ, PT ;  /* 0x000000ff8200720c */ /* 0x000fe20003f25270 */
[----:B------:R-:W-:Y:S05]  /*6370*/  YIELD ;  /* 0x0000000000007946 */ /* 0x000fea0003800000 */
[----:B------:R-:W-:Y:S01]  /*6380*/  P2R R127, PR, RZ, 0x1 ;  /* 0x00000001ff7f7803 */ /* 0x000fe20000000000 */
[----:B------:R-:W-:Y:S06]  /*6390*/  BSSY B1, `(.L_x_115) ;  /* 0x000001d000017945 */ /* 0x000fec0003800000 */
[----:B------:R-:W-:Y:S05]  /*63a0*/  @P1 BRA `(.L_x_116) ;  /* 0x00000000006c1947 */ /* 0x000fea0003800000 */
[----:B------:R-:W-:Y:S01]  /*63b0*/  ISETP.NE.AND P1, PT, R125, RZ, PT ;  /* 0x000000ff7d00720c */ /* 0x000fe20003f25270 */
[----:B------:R-:W-:Y:S01]  /*63c0*/  BSSY B0, `(.L_x_117) ;  /* 0x000000e000007945 */ /* 0x000fe20003800000 */
[----:B------:R-:W-:Y:S11]  /*63d0*/  ISETP.NE.AND P0, PT, R111, RZ, PT ;  /* 0x000000ff6f00720c */ /* 0x000ff60003f05270 */
[----:B------:R-:W-:Y:S05]  /*63e0*/  @P1 LEA R6, R109, R120, 0xd ;  /* 0x000000786d061211 */ /* 0x000fea00078e68ff */
[--C-:B-1----:R-:W-:Y:S02]  /*63f0*/  @P1 IMAD R5, R122, -0x10, R6.reuse ;  /* 0xfffffff07a051824 */ /* 0x102fe400078e0206 */
[----:B------:R-:W-:Y:S03]  /*6400*/  @P1 IMAD R4, R121, -0x10, R6 ;  /* 0xfffffff079041824 */ /* 0x000fe600078e0206 */
[----:B------:R-:W-:Y:S01]  /*6410*/  @P1 LEA R3, R119, R5, 0x4 ;  /* 0x0000000577031211 */ /* 0x000fe200078e20ff */
[----:B------:R-:W-:Y:S06]  /*6420*/  @P0 BRA `(.L_x_118) ;  /* 0x00000000001c0947 */ /* 0x000fec0003800000 */
[----:B------:R-:W1:Y:S01]  /*6430*/  S2UR UR4, SR_CgaCtaId ;  /* 0x00000000000479c3 */ /* 0x000e620000008800 */
[----:B------:R-:W-:Y:S01]  /*6440*/  UMOV UR5, 0x400 ;  /* 0x0000040000057882 */ /* 0x000fe20000000000 */
[----:B------:R-:W-:Y:S01]  /*6450*/  SHF.L.U32 R0, R112, 0x1f, RZ ;  /* 0x0000001f70007819 */ /* 0x000fe200000006ff */
[----:B-1----:R-:W-:Y:S06]  /*6460*/  ULEA UR4, UR4, UR5, 0x18 ;  /* 0x0000000504047291 */ /* 0x002fec000f8ec0ff */
[----:B------:R-:W-:Y:S04]  /*6470*/  LEA R2, R109, UR4, 0x3 ;  /* 0x000000046d027c11 */ /* 0x000fe8000f8e18ff */
[----:B------:R-:W1:Y:S02]  /*6480*/  SYNCS.PHASECHK.TRANS64.TRYWAIT P0, [R2+URZ+0xa0], R0 ;  /* 0x0000a000020075a7 */ /* 0x000e6400080011ff */
[----:B-1----:R-:W-:Y:S05]  /*6490*/  @!P0 BRA `(.L_x_119) ;  /* 0x0000004c00908947 */ /* 0x002fea0003800000 */
.L_x_118:
[----:B------:R-:W-:Y:S05]  /*64a0*/  BSYNC B0 ;  /* 0x0000000000007941 */ /* 0x000fea0003800000 */
.L_x_117:
[----:B------:R-:W-:Y:S01]  /*64b0*/  ISETP.NE.AND P0, PT, R125, RZ, PT ;  /* 0x000000ff7d00720c */ /* 0x000fe20003f05270 */
[----:B------:R-:W-:Y:S11]  /*64c0*/  VIADD R109, R109, 0x1 ;  /* 0x000000016d6d7836 */ /* 0x000ff60000000000 */
[----:B------:R-:W-:Y:S01]  /*64d0*/  @!UPT UIADD3 URZ, UPT, UPT, URZ, URZ, URZ ;  /* 0x000000fffffff290 */ /* 0x000fe2000fffe0ff */
[----:B------:R2:W3:Y:S04]  /*64e0*/  @P0 LDS.128 R84, [R6] ;  /* 0x0000000006540984 */ /* 0x0004e80000000c00 */
[----:B------:R2:W4:Y:S04]  /*64f0*/  @P0 LDS.128 R92, [R4+0x20] ;  /* 0x00002000045c0984 */ /* 0x0005280000000c00 */
[----:B------:R2:W2:Y:S04]  /*6500*/  @P0 LDS.128 R88, [R5+0x10] ;  /* 0x0000100005580984 */ /* 0x0004a80000000c00 */
[----:B------:R2:W2:Y:S01]  /*6510*/  @P0 LDS.128 R96, [R3+0x10] ;  /* 0x0000100003600984 */ /* 0x0004a20000000c00 */
[C---:B------:R-:W-:Y:S04]  /*6520*/  ISETP.NE.AND P0, PT, R109.reuse, 0x3, PT ;  /* 0x000000036d00780c */ /* 0x040fe80003f05270 */
[----:B-1----:R-:W-:Y:S02]  /*6530*/  SEL R0, RZ, 0x1, P0 ;  /* 0x00000001ff007807 */ /* 0x002fe40000000000 */
[----:B------:R-:W-:Y:S02]  /*6540*/  SEL R109, R109, RZ, P0 ;  /* 0x000000ff6d6d7207 */ /* 0x000fe40000000000 */
[----:B------:R-:W-:Y:S02]  /*6550*/  LOP3.LUT R112, R112, R0, RZ, 0x3c, !PT ;  /* 0x0000000070707212 */ /* 0x000fe400078e3cff */
.L_x_116:
[----:B------:R-:W-:Y:S05]  /*6560*/  BSYNC B1 ;  /* 0x0000000000017941 */ /* 0x000fea0003800000 */
.L_x_115:
[----:B------:R-:W-:Y:S01]  /*6570*/  ISETP.NE.AND P1, PT, R129, RZ, PT ;  /* 0x000000ff8100720c */ /* 0x000fe20003f25270 */
[----:B------:R-:W5:Y:S01]  /*6580*/  S2UR UR4, SR_CgaCtaId ;  /* 0x00000000000479c3 */ /* 0x000f620000008800 */
[----:B------:R-:W-:Y:S01]  /*6590*/  ISETP.NE.AND P0, PT, R128, RZ, PT ;  /* 0x000000ff8000720c */ /* 0x000fe20003f05270 */
[----:B------:R-:W-:Y:S01]  /*65a0*/  IMAD.IADD R2, R37, 0x1, R38 ;  /* 0x0000000125027824 */ /* 0x000fe200078e0226 */
[----:B------:R-:W-:Y:S01]  /*65b0*/  MOV R101, 0x400 ;  /* 0x0000040000657802 */ /* 0x000fe20000000f00 */
[----:B------:R-:W-:Y:S01]  /*65c0*/  BSSY B0, `(.L_x_120) ;  /* 0x000000a000007945 */ /* 0x000fe20003800000 */
[----:B------:R-:W-:Y:S02]  /*65d0*/  PLOP3.LUT P0, PT, P0, P1, PT, 0xf8, 0x8f ;  /* 0x00000000008f781c */ /* 0x000fe40000703f70 */
[----:B--2---:R-:W-:Y:S01]  /*65e0*/  SHF.R.U32.HI R3, RZ, 0x15, R2 ;  /* 0x00000015ff037819 */ /* 0x004fe20000011602 */
[----:B-----5:R-:W-:Y:S05]  /*65f0*/  IMAD.U32 R102, RZ, RZ, UR4 ;  /* 0x00000004ff667e24 */ /* 0x020fea000f8e00ff */
[----:B------:R-:W-:Y:S05]  /*6600*/  LEA R101, R102, R101, 0x18 ;  /* 0x0000006566657211 */ /* 0x000fea00078ec0ff */
[----:B------:R-:W-:Y:S01]  /*6610*/  IMAD R131, R39, 0x8, R101 ;  /* 0x0000000827837824 */ /* 0x000fe200078e0265 */
[----:B------:R-:W-:Y:S06]  /*6620*/  @P0 BRA `(.L_x_121) ;  /* 0x00000000000c0947 */ /* 0x000fec0003800000 */
[----:B------:R-:W-:Y:S04]  /*6630*/  SHF.L.U32 R0, R118, 0x1f, RZ ;  /* 0x0000001f76007819 */ /* 0x000fe800000006ff */
[----:B------:R-:W2:Y:S02]  /*6640*/  SYNCS.PHASECHK.TRANS64.TRYWAIT P0, [R131+URZ+0x100], R0 ;  /* 0x00010000830075a7 */ /* 0x000ea400080011ff */
[----:B--2---:R-:W-:Y:S05]  /*6650*/  @!P0 BRA `(.L_x_122) ;  /* 0x0000004c00348947 */ /* 0x004fea0003800000 */
.L_x_121:
[----:B------:R-:W-:Y:S05]  /*6660*/  BSYNC B0 ;  /* 0x0000000000007941 */ /* 0x000fea0003800000 */
.L_x_120:
[----:B------:R-:W-:Y:S11]  /*6670*/  LOP3.LUT P0, RZ, R3, 0x3, R124, 0x48, !PT ;  /* 0x0000000303ff7812 */ /* 0x000ff6000780487c */
[----:B------:R-:W-:Y:S02]  /*6680*/  @!UPT UIADD3 URZ, UPT, UPT, URZ, URZ, URZ ;  /* 0x000000fffffff290 */ /* 0x000fe4000fffe0ff */
[----:B------:R-:W-:Y:S05]  /*6690*/  @!P0 BRA `(.L_x_123) ;  /* 0x0000000000408947 */ /* 0x000fea0003800000 */
[----:B------:R-:W1:Y:S01]  /*66a0*/  LDCU.64 UR8, c[0x4][0x70] ;  /* 0x01000e00ff0877ac */ /* 0x000e620008000a00 */
[----:B------:R-:W-:Y:S01]  /*66b0*/  MOV R15, 0x0 ;  /* 0x00000000000f7802 */ /* 0x000fe20000000f00 */
[----:B------:R-:W-:Y:S02]  /*66c0*/  HFMA2 R12, -RZ, RZ, 0, 5.9604644775390625e-08 ;  /* 0x00000001ff0c7431 */ /* 0x000fe400000001ff */
[----:B------:R-:W-:Y:S02]  /*66d0*/  IMAD.MOV.U32 R8, RZ, RZ, 0x192 ;  /* 0x00000192ff087424 */ /* 0x000fe400078e00ff */
[----:B------:R-:W-:Y:S01]  /*66e0*/  IMAD.MOV.U32 R13, RZ, RZ, RZ ;  /* 0x000000ffff0d7224 */ /* 0x000fe200078e00ff */
[----:B------:R-:W5:Y:S01]  /*66f0*/  LDCU.64 UR6, c[0x4][0x78] ;  /* 0x01000f00ff0677ac */ /* 0x000f620008000a00 */
[----:B------:R-:W2:Y:S01]  /*6700*/  LDC.64 R14, c[0x4][R15] ;  /* 0x010000000f0e7b82 */ /* 0x000ea20000000a00 */
[----:B------:R-:W3:Y:S01]  /*6710*/  LDCU.64 UR4, c[0x4][0x10] ;  /* 0x01000200ff0477ac */ /* 0x000ee20008000a00 */
[----:B-1----:R-:W-:Y:S01]  /*6720*/  MOV R5, UR9 ;  /* 0x0000000900057c02 */ /* 0x002fe20008000f00 */
[----:B------:R-:W-:Y:S01]  /*6730*/  IMAD.U32 R4, RZ, RZ, UR8 ;  /* 0x00000008ff047e24 */ /* 0x000fe2000f8e00ff */
[----:B-----5:R-:W-:Y:S01]  /*6740*/  MOV R7, UR7 ;  /* 0x0000000700077c02 */ /* 0x020fe20008000f00 */
[----:B------:R-:W-:Y:S01]  /*6750*/  IMAD.U32 R6, RZ, RZ, UR6 ;  /* 0x00000006ff067e24 */ /* 0x000fe2000f8e00ff */
[----:B---3--:R-:W-:Y:S01]  /*6760*/  MOV R11, UR5 ;  /* 0x00000005000b7c02 */ /* 0x008fe20008000f00 */
[----:B------:R-:W-:Y:S02]  /*6770*/  IMAD.U32 R10, RZ, RZ, UR4 ;  /* 0x00000004ff0a7e24 */ /* 0x000fe4000f8e00ff */
[----:B------:R-:W-:Y:S07]  /*6780*/  LEPC R20, `(.L_x_123) ;  /* 0x000000001014794e */ /* 0x000fee0000000000 */
[----:B--2-4-:R-:W-:Y:S05]  /*6790*/  CALL.ABS.NOINC R14 ;  /* 0x000000000e007343 */ /* 0x014fea0003c00000 */
.L_x_123:
[----:B------:R-:W-:Y:S05]  /*67a0*/  WARPSYNC.ALL ;  /* 0x0000000000007948 */ /* 0x000fea0003800000 */
[----:B------:R-:W-:Y:S01]  /*67b0*/  R2UR UR4, R2 ;  /* 0x00000000020472ca */ /* 0x000fe200000e0000 */
[--C-:B---3--:R-:W-:Y:S01]  /*67c0*/  HADD2.F32 R42, -RZ, R84.reuse.H0_H0 ;  /* 0x20000054ff2a7230 */ /* 0x108fe20000004100 */
[----:B------:R-:W-:Y:S01]  /*67d0*/  MOV R61, 0x3bbb989d ;  /* 0x3bbb989d003d7802 */ /* 0x000fe20000000f00 */
[----:B------:R-:W-:Y:S01]  /*67e0*/  HADD2.F32 R43, -RZ, R84.H1_H1 ;  /* 0x30000054ff2b7230 */ /* 0x000fe20000004100 */
[----:B------:R-:W-:Y:S01]  /*67f0*/  ISETP.NE.AND P6, PT, R128, RZ, PT ;  /* 0x000000ff8000720c */ /* 0x000fe20003fc5270 */
[--C-:B------:R-:W-:Y:S01]  /*6800*/  HADD2.F32 R44, -RZ, R85.reuse.H0_H0 ;  /* 0x20000055ff2c7230 */ /* 0x100fe20000004100 */
[----:B------:R-:W-:Y:S07]  /*6810*/  BSSY.RECONVERGENT B1, `(.L_x_124) ;  /* 0x0000176000017945 */ /* 0x000fee0003800200 */
[----:B-1----:R-:W1:Y:S04]  /*6820*/  LDTM.x32 R4, tmem[UR4] ;  /* 0x00000004000479ee */ /* 0x002e6800082c0000 */
[----:B------:R-:W-:Y:S01]  /*6830*/  @P6 NOP ;  /* 0x0000000000006918 */ /* 0x000fe20000000000 */
[----:B--2---:R-:W-:Y:S04]  /*6840*/  @P6 IADD3 R131, PT, PT, R131, 0x120, RZ ;  /* 0x0000012083836810 */ /* 0x004fe80007ffe0ff */
[----:B------:R-:W-:Y:S04]  /*6850*/  @P6 LOP3.LUT R131, R131, 0xfefffff8, RZ, 0xc0, !PT ;  /* 0xfefffff883836812 */ /* 0x000fe800078ec0ff */
[----:B-1----:R1:W-:Y:S01]  /*6860*/  @P6 SYNCS.ARRIVE.TRANS64.RED.A1T0 RZ, [R131+URZ], RZ ;  /* 0x000000ff83ff69a7 */ /* 0x0023e200081004ff */
[C---:B------:R-:W-:Y:S01]  /*6870*/  FMUL R0, R41.reuse, R4 ;  /* 0x0000000429007220 */ /* 0x040fe20000400000 */
        /* <DEDUP_REMOVED lines=18> */
[----:B------:R-:W-:Y:S02]  /*69a0*/  HADD2.F32 R32, -RZ, R85.H1_H1 ;  /* 0x30000055ff207230 */ /* 0x000fe40000004100 */
[C---:B------:R-:W-:Y:S01]  /*69b0*/  FMUL R7, R41.reuse, R7 ;  /* 0x0000000729077220 */ /* 0x040fe20000400000 */
[C---:B------:R-:W-:Y:S01]  /*69c0*/  FMUL R18, R41.reuse, R22 ;  /* 0x0000001629127220 */ /* 0x040fe20000400000 */
[C---:B------:R-:W-:Y:S01]  /*69d0*/  FMUL R29, R41.reuse, R33 ;  /* 0x00000021291d7220 */ /* 0x040fe20000400000 */
[C---:B------:R-:W-:Y:S01]  /*69e0*/  FMUL R22, R41.reuse, R26 ;  /* 0x0000001a29167220 */ /* 0x040fe20000400000 */
[C---:B------:R-:W-:Y:S01]  /*69f0*/  FFMA R0, R62.reuse, R42, R0 ;  /* 0x0000002a3e007223 */ /* 0x040fe20000000000 */
[--C-:B------:R-:W-:Y:S02]  /*6a00*/  HADD2.F32 R33, -RZ, R86.reuse.H0_H0 ;  /* 0x20000056ff217230 */ /* 0x100fe40000004100 */
[C---:B------:R-:W-:Y:S01]  /*6a10*/  FMUL R26, R41.reuse, R30 ;  /* 0x0000001e291a7220 */ /* 0x040fe20000400000 */
[C---:B------:R-:W-:Y:S01]  /*6a20*/  FFMA R2, R62.reuse, R43, R2 ;  /* 0x0000002b3e027223 */ /* 0x040fe20000000002 */
[C---:B------:R-:W-:Y:S01]  /*6a30*/  FMUL R30, R41.reuse, R34 ;  /* 0x00000022291e7220 */ /* 0x040fe20000400000 */
[C---:B------:R-:W-:Y:S01]  /*6a40*/  FFMA R3, R62.reuse, R44, R3 ;  /* 0x0000002c3e037223 */ /* 0x040fe20000000003 */
[----:B------:R-:W-:Y:S02]  /*6a50*/  HADD2.F32 R34, -RZ, R86.H1_H1 ;  /* 0x30000056ff227230 */ /* 0x000fe40000004100 */
[C---:B------:R-:W-:Y:S01]  /*6a60*/  FFMA R7, R62.reuse, R32, R7 ;  /* 0x000000203e077223 */ /* 0x040fe20000000007 */
[--C-:B------:R-:W-:Y:S02]  /*6a70*/  HADD2.F32 R32, -RZ, R87.reuse.H0_H0 ;  /* 0x20000057ff207230 */ /* 0x100fe40000004100 */
[C---:B------:R-:W-:Y:S01]  /*6a80*/  FFMA R4, R62.reuse, R33, R4 ;  /* 0x000000213e047223 */ /* 0x040fe20000000004 */
[----:B------:R-:W-:Y:S02]  /*6a90*/  HADD2.F32 R42, -RZ, R87.H1_H1 ;  /* 0x30000057ff2a7230 */ /* 0x000fe40000004100 */
[C---:B------:R-:W-:Y:S01]  /*6aa0*/  FMUL R11, R41.reuse, R11 ;  /* 0x0000000b290b7220 */ /* 0x040fe20000400000 */
[--C-:B------:R-:W-:Y:S02]  /*6ab0*/  HADD2.F32 R33, -RZ, R88.reuse.H0_H0 ;  /* 0x20000058ff217230 */ /* 0x100fe40000004100 */
[C---:B------:R-:W-:Y:S01]  /*6ac0*/  FFMA R5, R62.reuse, R34, R5 ;  /* 0x000000223e057223 */ /* 0x040fe20000000005 */
[C---:B------:R-:W-:Y:S01]  /*6ad0*/  FFMA R6, R62.reuse, R32, R6 ;  /* 0x000000203e067223 */ /* 0x040fe20000000006 */
[C---:B------:R-:W-:Y:S01]  /*6ae0*/  FFMA R11, R62.reuse, R42, R11 ;  /* 0x0000002a3e0b7223 */ /* 0x040fe2000000000b */
[----:B------:R-:W-:Y:S02]  /*6af0*/  HADD2.F32 R32, -RZ, R88.H1_H1 ;  /* 0x30000058ff207230 */ /* 0x000fe40000004100 */
[C---:B------:R-:W-:Y:S01]  /*6b00*/  FFMA R8, R62.reuse, R33, R8 ;  /* 0x000000213e087223 */ /* 0x040fe20000000008 */
[--C-:B------:R-:W-:Y:S02]  /*6b10*/  HADD2.F32 R34, -RZ, R89.reuse.H0_H0 ;  /* 0x20000059ff227230 */ /* 0x100fe40000004100 */
[C---:B------:R-:W-:Y:S01]  /*6b20*/  FMUL R15, R41.reuse, R15 ;  /* 0x0000000f290f7220 */ /* 0x040fe20000400000 */
[----:B------:R-:W-:Y:S02]  /*6b30*/  HADD2.F32 R33, -RZ, R89.H1_H1 ;  /* 0x30000059ff217230 */ /* 0x000fe40000004100 */
[C---:B------:R-:W-:Y:S01]  /*6b40*/  FFMA R9, R62.reuse, R32, R9 ;  /* 0x000000203e097223 */ /* 0x040fe20000000009 */
[--C-:B------:R-:W-:Y:S02]  /*6b50*/  HADD2.F32 R42, -RZ, R90.reuse.H0_H0 ;  /* 0x2000005aff2a7230 */ /* 0x100fe40000004100 */
[C---:B------:R-:W-:Y:S01]  /*6b60*/  FFMA R10, R62.reuse, R34, R10 ;  /* 0x000000223e0a7223 */ /* 0x040fe2000000000a */
[----:B------:R-:W-:Y:S02]  /*6b70*/  HADD2.F32 R32, -RZ, R90.H1_H1 ;  /* 0x3000005aff207230 */ /* 0x000fe40000004100 */
[C---:B------:R-:W-:Y:S01]  /*6b80*/  FFMA R15, R62.reuse, R33, R15 ;  /* 0x000000213e0f7223 */ /* 0x040fe2000000000f */
[--C-:B------:R-:W-:Y:S02]  /*6b90*/  HADD2.F32 R33, -RZ, R91.reuse.H0_H0 ;  /* 0x2000005bff217230 */ /* 0x100fe40000004100 */
[C---:B------:R-:W-:Y:S01]  /*6ba0*/  FFMA R12, R62.reuse, R42, R12 ;  /* 0x0000002a3e0c7223 */ /* 0x040fe2000000000c */
[----:B------:R-:W-:Y:S02]  /*6bb0*/  HADD2.F32 R34, -RZ, R91.H1_H1 ;  /* 0x3000005bff227230 */ /* 0x000fe40000004100 */
[C---:B------:R-:W-:Y:S01]  /*6bc0*/  FFMA R13, R62.reuse, R32, R13 ;  /* 0x000000203e0d7223 */ /* 0x040fe2000000000d */
[C---:B------:R-:W-:Y:S01]  /*6bd0*/  FMUL R19, R41.reuse, R19 ;  /* 0x0000001329137220 */ /* 0x040fe20000400000 */
[--C-:B----4-:R-:W-:Y:S02]  /*6be0*/  HADD2.F32 R32, -RZ, R92.reuse.H0_H0 ;  /* 0x2000005cff207230 */ /* 0x110fe40000004100 */
        /* <DEDUP_REMOVED lines=8> */
[--C-:B------:R-:W-:Y:S02]  /*6c70*/  HADD2.F32 R34, -RZ, R94.reuse.H0_H0 ;  /* 0x2000005eff227230 */ /* 0x100fe40000004100 */
[C---:B------:R-:W-:Y:S01]  /*6c80*/  FFMA R18, R62.reuse, R33, R18 ;  /* 0x000000213e127223 */ /* 0x040fe20000000012 */
[----:B------:R-:W-:Y:S02]  /*6c90*/  HADD2.F32 R33, -RZ, R94.H1_H1 ;  /* 0x3000005eff217230 */ /* 0x000fe40000004100 */
[C---:B------:R-:W-:Y:S01]  /*6ca0*/  FFMA R23, R62.reuse, R32, R23 ;  /* 0x000000203e177223 */ /* 0x040fe20000000017 */
[--C-:B------:R-:W-:Y:S02]  /*6cb0*/  HADD2.F32 R42, -RZ, R95.reuse.H0_H0 ;  /* 0x2000005fff2a7230 */ /* 0x100fe40000004100 */
[C---:B------:R-:W-:Y:S01]  /*6cc0*/  FFMA R20, R62.reuse, R34, R20 ;  /* 0x000000223e147223 */ /* 0x040fe20000000014 */
[----:B------:R-:W-:Y:S02]  /*6cd0*/  HADD2.F32 R32, -RZ, R95.H1_H1 ;  /* 0x3000005fff207230 */ /* 0x000fe40000004100 */
[C---:B------:R-:W-:Y:S01]  /*6ce0*/  FMUL R27, R41.reuse, R27 ;  /* 0x0000001b291b7220 */ /* 0x040fe20000400000 */
        /* <DEDUP_REMOVED lines=16> */
[----:B------:R-:W-:Y:S02]  /*6df0*/  HFMA2 R33, -RZ, RZ, 3.7421875, 0 ;  /* 0x437c0000ff217431 */ /* 0x000fe400000001ff */
[----:B------:R-:W-:Y:S02]  /*6e00*/  HADD2.F32 R42, -RZ, R99.H1_H1 ;  /* 0x30000063ff2a7230 */ /* 0x000fe40000004100 */
[----:B------:R-:W-:Y:S01]  /*6e10*/  FMUL R35, R41, R35 ;  /* 0x0000002329237220 */ /* 0x000fe20000400000 */
[C---:B------:R-:W-:Y:S01]  /*6e20*/  FFMA R29, R62.reuse, R32, R29 ;  /* 0x000000203e1d7223 */ /* 0x040fe2000000001d */
[C---:B------:R-:W-:Y:S02]  /*6e30*/  FFMA R30, R62.reuse, R34, R30 ;  /* 0x000000223e1e7223 */ /* 0x040fe4000000001e */
[----:B------:R-:W-:Y:S01]  /*6e40*/  FFMA R35, R62, R42, R35 ;  /* 0x0000002a3e237223 */ /* 0x000fe20000000023 */
[----:B------:R-:W-:Y:S04]  /*6e50*/  FFMA.SAT R34, R0, -R61, 0.5 ;  /* 0x3f00000000227423 */ /* 0x000fe8000000283d */
[----:B------:R-:W-:Y:S04]  /*6e60*/  FFMA.RM R34, R34, R33, 12582913 ;  /* 0x4b40000122227423 */ /* 0x000fe80000004021 */
[----:B------:R-:W-:Y:S04]  /*6e70*/  FADD R32, R34, -12583039 ;  /* 0xcb40007f22207421 */ /* 0x000fe80000000000 */
[C---:B------:R-:W-:Y:S04]  /*6e80*/  FFMA R32, R0.reuse, -1.4426950216293334961, -R32 ;  /* 0xbfb8aa3b00207823 */ /* 0x040fe80000000820 */
[----:B------:R-:W-:Y:S01]  /*6e90*/  FFMA R32, R0, -1.925963033500011079e-08, R32 ;  /* 0xb2a5706000207823 */ /* 0x000fe20000000020 */
[----:B------:R-:W-:Y:S03]  /*6ea0*/  FFMA.SAT R0, R2, -R61, 0.5 ;  /* 0x3f00000002007423 */ /* 0x000fe6000000283d */
[----:B------:R2:W3:Y:S01]  /*6eb0*/  MUFU.EX2 R63, R32 ;  /* 0x00000020003f7308 */ /* 0x0004e20000000800 */
[----:B------:R-:W-:Y:S04]  /*6ec0*/  FFMA.RM R42, R0, R33, 12582913 ;  /* 0x4b400001002a7423 */ /* 0x000fe80000004021 */
[----:B------:R-:W-:Y:S04]  /*6ed0*/  FADD R0, R42, -12583039 ;  /* 0xcb40007f2a007421 */ /* 0x000fe80000000000 */
[C---:B------:R-:W-:Y:S04]  /*6ee0*/  FFMA R0, R2.reuse, -1.4426950216293334961, -R0 ;  /* 0xbfb8aa3b02007823 */ /* 0x040fe80000000800 */
[----:B------:R-:W-:Y:S01]  /*6ef0*/  FFMA R0, R2, -1.925963033500011079e-08, R0 ;  /* 0xb2a5706002007823 */ /* 0x000fe20000000000 */
[----:B------:R-:W-:Y:S03]  /*6f00*/  FFMA.SAT R2, R3, -R61, 0.5 ;  /* 0x3f00000003027423 */ /* 0x000fe6000000283d */
[----:B------:R4:W5:Y:S01]  /*6f10*/  MUFU.EX2 R64, R0 ;  /* 0x0000000000407308 */ /* 0x0009620000000800 */
[----:B------:R-:W-:Y:S04]  /*6f20*/  FFMA.RM R43, R2, R33, 12582913 ;  /* 0x4b400001022b7423 */ /* 0x000fe80000004021 */
[----:B------:R-:W-:Y:S04]  /*6f30*/  FADD R2, R43, -12583039 ;  /* 0xcb40007f2b027421 */ /* 0x000fe80000000000 */
[C---:B------:R-:W-:Y:S04]  /*6f40*/  FFMA R2, R3.reuse, -1.4426950216293334961, -R2 ;  /* 0xbfb8aa3b03027823 */ /* 0x040fe80000000802 */
[----:B------:R-:W-:Y:S01]  /*6f50*/  FFMA R2, R3, -1.925963033500011079e-08, R2 ;  /* 0xb2a5706003027823 */ /* 0x000fe20000000002 */
[----:B------:R-:W-:Y:S03]  /*6f60*/  FFMA.SAT R3, R7, -R61, 0.5 ;  /* 0x3f00000007037423 */ /* 0x000fe6000000283d */
[----:B------:R-:W1:Y:S01]  /*6f70*/  MUFU.EX2 R65, R2 ;  /* 0x0000000200417308 */ /* 0x000e620000000800 */
[----:B------:R-:W-:Y:S04]  /*6f80*/  FFMA.RM R44, R3, R33, 12582913 ;  /* 0x4b400001032c7423 */ /* 0x000fe80000004021 */
[----:B------:R-:W-:Y:S04]  /*6f90*/  FADD R3, R44, -12583039 ;  /* 0xcb40007f2c037421 */ /* 0x000fe80000000000 */
[C---:B------:R-:W-:Y:S04]  /*6fa0*/  FFMA R3, R7.reuse, -1.4426950216293334961, -R3 ;  /* 0xbfb8aa3b07037823 */ /* 0x040fe80000000803 */
[----:B------:R-:W-:Y:S01]  /*6fb0*/  FFMA R3, R7, -1.925963033500011079e-08, R3 ;  /* 0xb2a5706007037823 */ /* 0x000fe20000000003 */
[C---:B------:R-:W-:Y:S03]  /*6fc0*/  FFMA.SAT R7, R4.reuse, -R61, 0.5 ;  /* 0x3f00000004077423 */ /* 0x040fe6000000283d */
        /* <DEDUP_REMOVED lines=29> */
[C---:B------:R-:W-:Y:S04]  /*71a0*/  FFMA.SAT R8, R9.reuse, -R61, 0.5 ;  /* 0x3f00000009087423 */ /* 0x040fe8000000283d */
[----:B------:R-:W-:Y:S04]  /*71b0*/  FFMA.RM R50, R8, R33, 12582913 ;  /* 0x4b40000108327423 */ /* 0x000fe80000004021 */
[----:B------:R-:W-:Y:S04]  /*71c0*/  FADD R8, R50, -12583039 ;  /* 0xcb40007f32087421 */ /* 0x000fe80000000000 */
[C---:B------:R-:W-:Y:S04]  /*71d0*/  FFMA R8, R9.reuse, -1.4426950216293334961, -R8 ;  /* 0xbfb8aa3b09087823 */ /* 0x040fe80000000808 */
[----:B------:R-:W-:Y:S01]  /*71e0*/  FFMA R8, R9, -1.925963033500011079e-08, R8 ;  /* 0xb2a5706009087823 */ /* 0x000fe20000000008 */
[C---:B------:R-:W-:Y:S03]  /*71f0*/  FFMA.SAT R9, R10.reuse, -R61, 0.5 ;  /* 0x3f0000000a097423 */ /* 0x040fe6000000283d */
[----:B------:R-:W-:Y:S01]  /*7200*/  MUFU.EX2 R71, R8 ;  /* 0x0000000800477308 */ /* 0x000fe20000000800 */
        /* <DEDUP_REMOVED lines=55> */
[----:B------:R-:W-:Y:S03]  /*7580*/  FFMA.SAT R23, R20, -R61, 0.5 ;  /* 0x3f00000014177423 */ /* 0x000fe6000000283d */
[----:B------:R3:W-:Y:S01]  /*7590*/  MUFU.EX2 R78, R18 ;  /* 0x00000012004e7308 */ /* 0x0007e20000000800 */
[----:B--2---:R-:W-:Y:S04]  /*75a0*/  FFMA.RM R32, R23, R33, 12582913 ;  /* 0x4b40000117207423 */ /* 0x004fe80000004021 */
[----:B------:R-:W-:Y:S04]  /*75b0*/  FADD R23, R32, -12583039 ;  /* 0xcb40007f20177421 */ /* 0x000fe80000000000 */
[C---:B------:R-:W-:Y:S04]  /*75c0*/  FFMA R23, R20.reuse, -1.4426950216293334961, -R23 ;  /* 0xbfb8aa3b14177823 */ /* 0x040fe80000000817 */
[----:B------:R-:W-:Y:S01]  /*75d0*/  FFMA R23, R20, -1.925963033500011079e-08, R23 ;  /* 0xb2a5706014177823 */ /* 0x000fe20000000017 */
[----:B----4-:R-:W-:Y:S03]  /*75e0*/  FFMA.SAT R0, R21, -R61, 0.5 ;  /* 0x3f00000015007423 */ /* 0x010fe6000000283d */
[----:B------:R2:W-:Y:S01]  /*75f0*/  MUFU.EX2 R79, R23 ;  /* 0x00000017004f7308 */ /* 0x0005e20000000800 */
[----:B------:R-:W-:Y:S01]  /*7600*/  FFMA.RM R20, R0, R33, 12582913 ;  /* 0x4b40000100147423 */ /* 0x000fe20000004021 */
[----:B---3--:R-:W-:Y:S03]  /*7610*/  @P6 IADD3 R18, PT, PT, R39, 0x1, RZ ;  /* 0x0000000127126810 */ /* 0x008fe60007ffe0ff */
[----:B------:R-:W-:Y:S01]  /*7620*/  FADD R0, R20, -12583039 ;  /* 0xcb40007f14007421 */ /* 0x000fe20000000000 */
[C---:B------:R-:W-:Y:S03]  /*7630*/  @P6 ISETP.NE.AND P0, PT, R18.reuse, 0x4, PT ;  /* 0x000000041200680c */ /* 0x040fe60003f05270 */
[C---:B------:R-:W-:Y:S01]  /*7640*/  FFMA R0, R21.reuse, -1.4426950216293334961, -R0 ;  /* 0xbfb8aa3b15007823 */ /* 0x040fe20000000800 */
[----:B------:R-:W-:Y:S02]  /*7650*/  @P6 SEL R39, R18, RZ, P0 ;  /* 0x000000ff12276207 */ /* 0x000fe40000000000 */
[----:B------:R-:W-:Y:S01]  /*7660*/  SHF.L.U32 R18, R44, 0x17, RZ ;  /* 0x000000172c127819 */ /* 0x000fe200000006ff */
[----:B------:R-:W-:Y:S01]  /*7670*/  FFMA R0, R21, -1.925963033500011079e-08, R0 ;  /* 0xb2a5706015007823 */ /* 0x000fe20000000000 */
[----:B------:R-:W-:Y:S03]  /*7680*/  FFMA.SAT R2, R22, -R61, 0.5 ;  /* 0x3f00000016027423 */ /* 0x000fe6000000283d */
[----:B------:R-:W-:Y:S01]  /*7690*/  MUFU.EX2 R80, R0 ;  /* 0x0000000000507308 */ /* 0x000fe20000000800 */
[----:B------:R-:W-:Y:S01]  /*76a0*/  FFMA.RM R21, R2, R33, 12582913 ;  /* 0x4b40000102157423 */ /* 0x000fe20000004021 */
[----:B--2---:R-:W-:Y:S03]  /*76b0*/  SHF.L.U32 R23, R48, 0x17, RZ ;  /* 0x0000001730177819 */ /* 0x004fe600000006ff */
[----:B------:R-:W-:Y:S04]  /*76c0*/  FADD R2, R21, -12583039 ;  /* 0xcb40007f15027421 */ /* 0x000fe80000000000 */
[C---:B------:R-:W-:Y:S04]  /*76d0*/  FFMA R2, R22.reuse, -1.4426950216293334961, -R2 ;  /* 0xbfb8aa3b16027823 */ /* 0x040fe80000000802 */
[----:B------:R-:W-:Y:S01]  /*76e0*/  FFMA R2, R22, -1.925963033500011079e-08, R2 ;  /* 0xb2a5706016027823 */ /* 0x000fe20000000002 */
[----:B------:R-:W-:Y:S03]  /*76f0*/  FFMA.SAT R3, R27, -R61, 0.5 ;  /* 0x3f0000001b037423 */ /* 0x000fe6000000283d */
[----:B------:R-:W-:Y:S01]  /*7700*/  MUFU.EX2 R81, R2 ;  /* 0x0000000200517308 */ /* 0x000fe20000000800 */
[----:B------:R-:W-:Y:S04]  /*7710*/  FFMA.RM R22, R3, R33, 12582913 ;  /* 0x4b40000103167423 */ /* 0x000fe80000004021 */
[----:B------:R-:W-:Y:S04]  /*7720*/  FADD R3, R22, -12583039 ;  /* 0xcb40007f16037421 */ /* 0x000fe80000000000 */
[C---:B------:R-:W-:Y:S04]  /*7730*/  FFMA R3, R27.reuse, -1.4426950216293334961, -R3 ;  /* 0xbfb8aa3b1b037823 */ /* 0x040fe80000000803 */
[----:B------:R-:W-:Y:S01]  /*7740*/  FFMA R3, R27, -1.925963033500011079e-08, R3 ;  /* 0xb2a570601b037823 */ /* 0x000fe20000000003 */
[----:B------:R-:W-:Y:S01]  /*7750*/  FFMA.SAT R4, R24, -R61, 0.5 ;  /* 0x3f00000018047423 */ /* 0x000fe2000000283d */
[----:B------:R2:W3:Y:S03]  /*7760*/  MUFU.EX2 R27, R11 ;  /* 0x0000000b001b7308 */ /* 0x0004e60000000800 */
[----:B--2---:R-:W-:Y:S04]  /*7770*/  FFMA.RM R11, R4, R33, 12582913 ;  /* 0x4b400001040b7423 */ /* 0x004fe80000004021 */
[C---:B------:R-:W-:Y:S01]  /*7780*/  FADD R4, R11.reuse, -12583039 ;  /* 0xcb40007f0b047421 */ /* 0x040fe20000000000 */
[----:B------:R-:W-:Y:S03]  /*7790*/  SHF.L.U32 R11, R11, 0x17, RZ ;  /* 0x000000170b0b7819 */ /* 0x000fe600000006ff */
[C---:B------:R-:W-:Y:S04]  /*77a0*/  FFMA R4, R24.reuse, -1.4426950216293334961, -R4 ;  /* 0xbfb8aa3b18047823 */ /* 0x040fe80000000804 */
[----:B------:R-:W-:Y:S01]  /*77b0*/  FFMA R4, R24, -1.925963033500011079e-08, R4 ;  /* 0xb2a5706018047823 */ /* 0x000fe20000000004 */
[----:B------:R-:W-:Y:S04]  /*77c0*/  FFMA.SAT R5, R25, -R61, 0.5 ;  /* 0x3f00000019057423 */ /* 0x000fe8000000283d */
[----:B------:R-:W-:Y:S04]  /*77d0*/  FFMA.RM R24, R5, R33, 12582913 ;  /* 0x4b40000105187423 */ /* 0x000fe80000004021 */
[----:B------:R-:W-:Y:S04]  /*77e0*/  FADD R5, R24, -12583039 ;  /* 0xcb40007f18057421 */ /* 0x000fe80000000000 */
[C---:B------:R-:W-:Y:S04]  /*77f0*/  FFMA R5, R25.reuse, -1.4426950216293334961, -R5 ;  /* 0xbfb8aa3b19057823 */ /* 0x040fe80000000805 */
[----:B------:R-:W-:Y:S01]  /*7800*/  FFMA R5, R25, -1.925963033500011079e-08, R5 ;  /* 0xb2a5706019057823 */ /* 0x000fe20000000005 */
[----:B------:R-:W-:Y:S01]  /*7810*/  FFMA.SAT R6, R26, -R61, 0.5 ;  /* 0x3f0000001a067423 */ /* 0x000fe2000000283d */
[----:B------:R2:W4:Y:S03]  /*7820*/  MUFU.EX2 R25, R15 ;  /* 0x0000000f00197308 */ /* 0x0005260000000800 */
[----:B--2---:R-:W-:Y:S04]  /*7830*/  FFMA.RM R15, R6, R33, 12582913 ;  /* 0x4b400001060f7423 */ /* 0x004fe80000004021 */
[----:B------:R-:W-:Y:S04]  /*7840*/  FADD R6, R15, -12583039 ;  /* 0xcb40007f0f067421 */ /* 0x000fe80000000000 */
        /* <DEDUP_REMOVED lines=9> */
[----:B------:R-:W-:Y:S04]  /*78e0*/  FFMA.RM R13, R8, R33, 12582913 ;  /* 0x4b400001080d7423 */ /* 0x000fe80000004021 */
[----:B------:R-:W-:Y:S04]  /*78f0*/  FADD R8, R13, -12583039 ;  /* 0xcb40007f0d087421 */ /* 0x000fe80000000000 */
[C---:B------:R-:W-:Y:S04]  /*7900*/  FFMA R8, R28.reuse, -1.4426950216293334961, -R8 ;  /* 0xbfb8aa3b1c087823 */ /* 0x040fe80000000808 */
[----:B------:R-:W-:Y:S01]  /*7910*/  FFMA R8, R28, -1.925963033500011079e-08, R8 ;  /* 0xb2a570601c087823 */ /* 0x000fe20000000008 */
[----:B------:R-:W-:Y:S01]  /*7920*/  FFMA.SAT R9, R29, -R61, 0.5 ;  /* 0x3f0000001d097423 */ /* 0x000fe2000000283d */
[----:B------:R5:W4:Y:S01]  /*7930*/  MUFU.EX2 R28, R17 ;  /* 0x00000011001c7308 */ /* 0x000b220000000800 */
[----:B--2---:R-:W-:Y:S02]  /*7940*/  @P6 SEL R19, RZ, 0x1, P0 ;  /* 0x00000001ff136807 */ /* 0x004fe40000000000 */
[----:B------:R-:W-:Y:S02]  /*7950*/  FFMA.RM R14, R9, R33, 12582913 ;  /* 0x4b400001090e7423 */ /* 0x000fe40000004021 */
[----:B------:R-:W-:Y:S02]  /*7960*/  @P6 LOP3.LUT R118, R118, R19, RZ, 0x3c, !PT ;  /* 0x0000001376766212 */ /* 0x000fe400078e3cff */
[----:B------:R-:W-:Y:S04]  /*7970*/  FADD R9, R14, -12583039 ;  /* 0xcb40007f0e097421 */ /* 0x000fe80000000000 */
[C---:B------:R-:W-:Y:S04]  /*7980*/  FFMA R9, R29.reuse, -1.4426950216293334961, -R9 ;  /* 0xbfb8aa3b1d097823 */ /* 0x040fe80000000809 */
[----:B------:R-:W-:Y:S01]  /*7990*/  FFMA R9, R29, -1.925963033500011079e-08, R9 ;  /* 0xb2a570601d097823 */ /* 0x000fe20000000009 */
[----:B------:R-:W-:Y:S01]  /*79a0*/  FFMA.SAT R10, R30, -R61, 0.5 ;  /* 0x3f0000001e0a7423 */ /* 0x000fe2000000283d */
[----:B-----5:R-:W-:Y:S02]  /*79b0*/  SHF.L.U32 R17, R34, 0x17, RZ ;  /* 0x0000001722117819 */ /* 0x020fe400000006ff */
[----:B------:R-:W-:Y:S01]  /*79c0*/  MUFU.EX2 R34, R5 ;  /* 0x0000000500227308 */ /* 0x000fe20000000800 */
[----:B------:R-:W-:Y:S04]  /*79d0*/  FFMA.RM R16, R10, R33, 12582913 ;  /* 0x4b4000010a107423 */ /* 0x000fe80000004021 */
[----:B------:R-:W-:Y:S04]  /*79e0*/  FADD R10, R16, -12583039 ;  /* 0xcb40007f100a7421 */ /* 0x000fe80000000000 */
[C---:B------:R-:W-:Y:S04]  /*79f0*/  FFMA R10, R30.reuse, -1.4426950216293334961, -R10 ;  /* 0xbfb8aa3b1e0a7823 */ /* 0x040fe8000000080a */
[----:B------:R-:W-:Y:S01]  /*7a00*/  FFMA R10, R30, -1.925963033500011079e-08, R10 ;  /* 0xb2a570601e0a7823 */ /* 0x000fe2000000000a */
[C---:B------:R-:W-:Y:S04]  /*7a10*/  FFMA.SAT R0, R35.reuse, -R61, 0.5 ;  /* 0x3f00000023007423 */ /* 0x040fe8000000283d */
[----:B------:R-:W-:Y:S01]  /*7a20*/  FFMA.RM R2, R0, R33, 12582913 ;  /* 0x4b40000100027423 */ /* 0x000fe20000004021 */
[----:B------:R-:W-:Y:S03]  /*7a30*/  MUFU.EX2 R10, R10 ;  /* 0x0000000a000a7308 */ /* 0x000fe60000000800 */
[C---:B------:R-:W-:Y:S01]  /*7a40*/  FADD R0, R2.reuse, -12583039 ;  /* 0xcb40007f02007421 */ /* 0x040fe20000000000 */
[----:B------:R-:W-:Y:S03]  /*7a50*/  SHF.L.U32 R2, R2, 0x17, RZ ;  /* 0x0000001702027819 */ /* 0x000fe600000006ff */
[C---:B------:R-:W-:Y:S03]  /*7a60*/  FFMA R0, R35.reuse, -1.4426950216293334961, -R0 ;  /* 0xbfb8aa3b23007823 */ /* 0x040fe60000000800 */
[----:B------:R2:W5:Y:S01]  /*7a70*/  MUFU.EX2 R33, R3 ;  /* 0x0000000300217308 */ /* 0x0005620000000800 */
[----:B------:R-:W-:Y:S09]  /*7a80*/  FFMA R0, R35, -1.925963033500011079e-08, R0 ;  /* 0xb2a5706023007823 */ /* 0x000ff20000000000 */
[----:B------:R1:W5:Y:S01]  /*7a90*/  MUFU.EX2 R35, R4 ;  /* 0x0000000400237308 */ /* 0x0003620000000800 */
[----:B--2---:R-:W-:Y:S01]  /*7aa0*/  FFMA R3, R63, R17, 1 ;  /* 0x3f8000003f037423 */ /* 0x004fe20000000011 */
[----:B------:R-:W-:Y:S08]  /*7ab0*/  SHF.L.U32 R17, R43, 0x17, RZ ;  /* 0x000000172b117819 */ /* 0x000ff000000006ff */
[----:B------:R2:W5:Y:S01]  /*7ac0*/  MUFU.EX2 R63, R6 ;  /* 0x00000006003f7308 */ /* 0x0005620000000800 */
[----:B------:R-:W-:Y:S02]  /*7ad0*/  IADD3 R19, PT, PT, R3, 0x1800000, RZ ;  /* 0x0180000003137810 */ /* 0x000fe40007ffe0ff */
[----:B-1----:R-:W-:Y:S02]  /*7ae0*/  SHF.L.U32 R4, R42, 0x17, RZ ;  /* 0x000000172a047819 */ /* 0x002fe400000006ff */
[----:B------:R-:W-:Y:S03]  /*7af0*/  LOP3.LUT R19, R19, 0x7f800000, RZ, 0xc0, !PT ;  /* 0x7f80000013137812 */ /* 0x000fe600078ec0ff */
[----:B------:R-:W-:Y:S01]  /*7b00*/  FFMA R61, R64, R4, 1 ;  /* 0x3f800000403d7423 */ /* 0x000fe20000000004 */
[----:B------:R-:W-:Y:S01]  /*7b10*/  ISETP.GT.U32.AND P0, PT, R19, 0x1ffffff, PT ;  /* 0x01ffffff1300780c */ /* 0x000fe20003f04070 */
[----:B------:R-:W-:Y:S01]  /*7b20*/  FFMA R4, R65, R17, 1 ;  /* 0x3f80000041047423 */ /* 0x000fe20000000011 */
[----:B------:R-:W-:Y:S01]  /*7b30*/  SHF.L.U32 R17, R45, 0x17, RZ ;  /* 0x000000172d117819 */ /* 0x000fe200000006ff */
[----:B------:R-:W-:Y:S01]  /*7b40*/  FFMA R5, R66, R18, 1 ;  /* 0x3f80000042057423 */ /* 0x000fe20000000012 */
[----:B------:R-:W-:Y:S02]  /*7b50*/  SHF.L.U32 R18, R46, 0x17, RZ ;  /* 0x000000172e127819 */ /* 0x000fe400000006ff */
[----:B------:R-:W-:Y:S01]  /*7b60*/  SHF.L.U32 R19, R47, 0x17, RZ ;  /* 0x000000172f137819 */ /* 0x000fe200000006ff */
[----:B--2---:R-:W-:Y:S01]  /*7b70*/  FFMA R6, R67, R17, 1 ;  /* 0x3f80000043067423 */ /* 0x004fe20000000011 */
[----:B------:R-:W-:Y:S01]  /*7b80*/  SHF.L.U32 R17, R49, 0x17, RZ ;  /* 0x0000001731117819 */ /* 0x000fe200000006ff */
[----:B------:R-:W-:Y:S01]  /*7b90*/  FFMA R48, R68, R18, 1 ;  /* 0x3f80000044307423 */ /* 0x000fe20000000012 */
[----:B------:R-:W-:Y:S01]  /*7ba0*/  SHF.L.U32 R18, R50, 0x17, RZ ;  /* 0x0000001732127819 */ /* 0x000fe200000006ff */
[----:B------:R1:W2:Y:S01]  /*7bb0*/  MUFU.EX2 R49, R7 ;  /* 0x0000000700317308 */ /* 0x0002a20000000800 */
[----:B------:R-:W-:Y:S01]  /*7bc0*/  FFMA R30, R69, R19, 1 ;  /* 0x3f800000451e7423 */ /* 0x000fe20000000013 */
[----:B------:R-:W-:Y:S01]  /*7bd0*/  SHF.L.U32 R19, R51, 0x17, RZ ;  /* 0x0000001733137819 */ /* 0x000fe200000006ff */
[----:B------:R-:W-:Y:S01]  /*7be0*/  FFMA R29, R70, R23, 1 ;  /* 0x3f800000461d7423 */ /* 0x000fe20000000017 */
[----:B------:R-:W-:Y:S01]  /*7bf0*/  SHF.L.U32 R23, R20, 0x17, RZ ;  /* 0x0000001714177819 */ /* 0x000fe200000006ff */
[----:B---3--:R-:W-:Y:S01]  /*7c00*/  FFMA R47, R27, R17, 1 ;  /* 0x3f8000001b2f7423 */ /* 0x008fe20000000011 */
[----:B------:R-:W-:Y:S01]  /*7c10*/  SHF.L.U32 R17, R53, 0x17, RZ ;  /* 0x0000001735117819 */ /* 0x000fe200000006ff */
[----:B------:R-:W-:Y:S01]  /*7c20*/  FFMA R46, R71, R18, 1 ;  /* 0x3f800000472e7423 */ /* 0x000fe20000000012 */
[----:B------:R-:W-:Y:S02]  /*7c30*/  SHF.L.U32 R18, R54, 0x17, RZ ;  /* 0x0000001736127819 */ /* 0x000fe400000006ff */
[----:B------:R3:W2:Y:S01]  /*7c40*/  MUFU.EX2 R53, R8 ;  /* 0x0000000800357308 */ /* 0x0006a20000000800 */
[----:B------:R-:W-:Y:S01]  /*7c50*/  FFMA R45, R72, R19, 1 ;  /* 0x3f800000482d7423 */ /* 0x000fe20000000013 */
[----:B------:R-:W-:Y:S02]  /*7c60*/  SHF.L.U32 R19, R58, 0x17, RZ ;  /* 0x000000173a137819 */ /* 0x000fe400000006ff */
[----:B-1----:R-:W-:Y:S06]  /*7c70*/  SHF.L.U32 R7, R52, 0x17, RZ ;  /* 0x0000001734077819 */ /* 0x002fec00000006ff */
[----:B------:R1:W2:Y:S01]  /*7c80*/  MUFU.EX2 R54, R9 ;  /* 0x0000000900367308 */ /* 0x0002a20000000800 */
[----:B------:R-:W-:Y:S01]  /*7c90*/  FFMA R44, R73, R7, 1 ;  /* 0x3f800000492c7423 */ /* 0x000fe20000000007 */
[----:B------:R-:W-:Y:S01]  /*7ca0*/  SHF.L.U32 R7, R55, 0x17, RZ ;  /* 0x0000001737077819 */ /* 0x000fe200000006ff */
[----:B----4-:R-:W-:Y:S01]  /*7cb0*/  FFMA R26, R25, R17, 1 ;  /* 0x3f800000191a7423 */ /* 0x010fe20000000011 */
[----:B------:R-:W-:Y:S01]  /*7cc0*/  FFMA R17, R74, R18, 1 ;  /* 0x3f8000004a117423 */ /* 0x000fe20000000012 */
[----:B---3--:R-:W-:Y:S02]  /*7cd0*/  SHF.L.U32 R8, R56, 0x17, RZ ;  /* 0x0000001738087819 */ /* 0x008fe400000006ff */
[----:B------:R-:W-:Y:S01]  /*7ce0*/  SHF.L.U32 R18, R57, 0x17, RZ ;  /* 0x0000001739127819 */ /* 0x000fe200000006ff */
[----:B------:R-:W-:Y:S01]  /*7cf0*/  FFMA R51, R75, R7, 1 ;  /* 0x3f8000004b337423 */ /* 0x000fe20000000007 */
[----:B------:R-:W-:Y:S01]  /*7d00*/  SHF.L.U32 R7, R59, 0x17, RZ ;  /* 0x000000173b077819 */ /* 0x000fe200000006ff */
[----:B------:R-:W-:Y:S01]  /*7d10*/  FFMA R43, R76, R8, 1 ;  /* 0x3f8000004c2b7423 */ /* 0x000fe20000000008 */
[----:B------:R-:W-:Y:S01]  /*7d20*/  SHF.L.U32 R8, R60, 0x17, RZ ;  /* 0x000000173c087819 */ /* 0x000fe200000006ff */
[----:B------:R-:W-:Y:S01]  /*7d30*/  FFMA R18, R31, R18, 1 ;  /* 0x3f8000001f127423 */ /* 0x000fe20000000012 */
[----:B------:R-:W-:Y:S01]  /*7d40*/  FFMA R19, R77, R19, 1 ;  /* 0x3f8000004d137423 */ /* 0x000fe20000000013 */
[----:B-1----:R-:W-:Y:S01]  /*7d50*/  SHF.L.U32 R9, R32, 0x17, RZ ;  /* 0x0000001720097819 */ /* 0x002fe200000006ff */
[----:B------:R-:W-:Y:S01]  /*7d60*/  FFMA R20, R28, R7, 1 ;  /* 0x3f8000001c147423 */ /* 0x000fe20000000007 */
[----:B------:R-:W-:Y:S01]  /*7d70*/  SHF.L.U32 R7, R21, 0x17, RZ ;  /* 0x0000001715077819 */ /* 0x000fe200000006ff */
[----:B------:R-:W-:Y:S01]  /*7d80*/  FFMA R42, R78, R8, 1 ;  /* 0x3f8000004e2a7423 */ /* 0x000fe20000000008 */
[----:B------:R-:W-:Y:S01]  /*7d90*/  SHF.L.U32 R8, R22, 0x17, RZ ;  /* 0x0000001716087819 */ /* 0x000fe200000006ff */
[----:B------:R1:W3:Y:S01]  /*7da0*/  MUFU.EX2 R21, R0 ;  /* 0x0000000000157308 */ /* 0x0002e20000000800 */
[----:B------:R-:W-:Y:S01]  /*7db0*/  FFMA R25, R79, R9, 1 ;  /* 0x3f8000004f197423 */ /* 0x000fe20000000009 */
[----:B------:R-:W-:Y:S01]  /*7dc0*/  SHF.L.U32 R9, R15, 0x17, RZ ;  /* 0x000000170f097819 */ /* 0x000fe200000006ff */
[----:B------:R-:W-:Y:S01]  /*7dd0*/  FFMA R23, R80, R23, 1 ;  /* 0x3f80000050177423 */ /* 0x000fe20000000017 */
[----:B-1----:R-:W-:Y:S01]  /*7de0*/  SHF.L.U32 R0, R24, 0x17, RZ ;  /* 0x0000001718007819 */ /* 0x002fe200000006ff */
[----:B------:R-:W-:Y:S01]  /*7df0*/  FFMA R24, R81, R7, 1 ;  /* 0x3f80000051187423 */ /* 0x000fe20000000007 */
[----:B-----5:R-:W-:Y:S01]  /*7e00*/  FFMA R50, R33, R8, 1 ;  /* 0x3f80000021327423 */ /* 0x020fe20000000008 */
[----:B------:R-:W-:Y:S01]  /*7e10*/  FFMA R35, R35, R11, 1 ;  /* 0x3f80000023237423 */ /* 0x000fe2000000000b */
[----:B------:R-:W-:Y:S01]  /*7e20*/  SHF.L.U32 R7, R13, 0x17, RZ ;  /* 0x000000170d077819 */ /* 0x000fe200000006ff */
[----:B------:R-:W-:Y:S01]  /*7e30*/  FFMA R27, R34, R0, 1 ;  /* 0x3f800000221b7423 */ /* 0x000fe20000000000 */
[----:B------:R-:W-:Y:S01]  /*7e40*/  SHF.L.U32 R0, R12, 0x17, RZ ;  /* 0x000000170c007819 */ /* 0x000fe200000006ff */
[----:B------:R-:W-:Y:S01]  /*7e50*/  FFMA R28, R63, R9, 1 ;  /* 0x3f8000003f1c7423 */ /* 0x000fe20000000009 */
[----:B------:R-:W-:Y:S02]  /*7e60*/  SHF.L.U32 R8, R14, 0x17, RZ ;  /* 0x000000170e087819 */ /* 0x000fe400000006ff */
[----:B------:R-:W-:Y:S01]  /*7e70*/  SHF.L.U32 R9, R16, 0x17, RZ ;  /* 0x0000001710097819 */ /* 0x000fe200000006ff */
[----:B--2---:R-:W-:Y:S01]  /*7e80*/  FFMA R52, R49, R0, 1 ;  /* 0x3f80000031347423 */ /* 0x004fe20000000000 */
[----:B------:R-:W-:Y:S01]  /*7e90*/  FFMA R49, R53, R7, 1 ;  /* 0x3f80000035317423 */ /* 0x000fe20000000007 */
[----:B------:R-:W-:Y:S02]  /*7ea0*/  FFMA R31, R54, R8, 1 ;  /* 0x3f800000361f7423 */ /* 0x000fe40000000008 */
[----:B------:R-:W-:Y:S01]  /*7eb0*/  FFMA R34, R10, R9, 1 ;  /* 0x3f8000000a227423 */ /* 0x000fe20000000009 */
[----:B---3--:R-:W-:Y:S01]  /*7ec0*/  FFMA R33, R21, R2, 1 ;  /* 0x3f80000015217423 */ /* 0x008fe20000000002 */
[----:B------:R-:W-:Y:S06]  /*7ed0*/  @P0 BRA `(.L_x_125) ;  /* 0x0000000000140947 */ /* 0x000fec0003800000 */
[----:B------:R-:W-:Y:S02]  /*7ee0*/  MOV R56, R3 ;  /* 0x0000000300387202 */ /* 0x000fe40000000f00 */
[----:B------:R-:W-:Y:S02]  /*7ef0*/  MOV R55, 0x7f10 ;  /* 0x00007f1000377802 */ /* 0x000fe40000000f00 */
[----:B------:R-:W-:Y:S05]  /*7f00*/  CALL.REL.NOINC `($__internal_3_$__cuda_sm20_rcp_rn_f32_slowpath) ;  /* 0x0000003400407944 */ /* 0x000fea0003c00000 */
[----:B------:R-:W-:Y:S01]  /*7f10*/  MOV R0, R32 ;  /* 0x0000002000007202 */ /* 0x000fe20000000f00 */
[----:B------:R-:W-:Y:S05]  /*7f20*/  BRA `(.L_x_126) ;  /* 0x0000000000107947 */ /* 0x000fea0003800000 */
.L_x_125:
[----:B------:R-:W1:Y:S02]  /*7f30*/  MUFU.RCP R0, R3 ;  /* 0x0000000300007308 */ /* 0x000e640000001000 */
[----:B-1----:R-:W-:Y:S04]  /*7f40*/  FFMA R3, R3, R0, -1 ;  /* 0xbf80000003037423 */ /* 0x002fe80000000000 */
[----:B------:R-:W-:Y:S04]  /*7f50*/  FADD.FTZ R3, -R3, -RZ ;  /* 0x800000ff03037221 */ /* 0x000fe80000010100 */
[----:B------:R-:W-:Y:S07]  /*7f60*/  FFMA R0, R0, R3, R0 ;  /* 0x0000000300007223 */ /* 0x000fee0000000000 */
.L_x_126:
[----:B------:R-:W-:Y:S05]  /*7f70*/  BSYNC.RECONVERGENT B1 ;  /* 0x0000000000017941 */ /* 0x000fea0003800200 */
.L_x_124:
[----:B------:R-:W-:Y:S01]  /*7f80*/  VIADD R2, R61, 0x1800000 ;  /* 0x018000003d027836 */ /* 0x000fe20000000000 */
[----:B------:R-:W-:Y:S04]  /*7f90*/  BSSY.RECONVERGENT B1, `(.L_x_127) ;  /* 0x000000e000017945 */ /* 0x000fe80003800200 */
[----:B------:R-:W-:Y:S04]  /*7fa0*/  LOP3.LUT R2, R2, 0x7f800000, RZ, 0xc0, !PT ;  /* 0x7f80000002027812 */ /* 0x000fe800078ec0ff */
[----:B------:R-:W-:Y:S11]  /*7fb0*/  ISETP.GT.U32.AND P0, PT, R2, 0x1ffffff, PT ;  /* 0x01ffffff0200780c */ /* 0x000ff60003f04070 */
[----:B------:R-:W-:Y:S02]  /*7fc0*/  @!UPT UIADD3 URZ, UPT, UPT, URZ, URZ, URZ ;  /* 0x000000fffffff290 */ /* 0x000fe4000fffe0ff */
[----:B------:R-:W-:Y:S05]  /*7fd0*/  @P0 BRA `(.L_x_128) ;  /* 0x0000000000140947 */ /* 0x000fea0003800000 */
[----:B------:R-:W-:Y:S02]  /*7fe0*/  MOV R56, R61 ;  /* 0x0000003d00387202 */ /* 0x000fe40000000f00 */
[----:B------:R-:W-:Y:S02]  /*7ff0*/  MOV R55, 0x8010 ;  /* 0x0000801000377802 */ /* 0x000fe40000000f00 */
[----:B------:R-:W-:Y:S05]  /*8000*/  CALL.REL.NOINC `($__internal_3_$__cuda_sm20_rcp_rn_f32_slowpath) ;  /* 0x0000003400007944 */ /* 0x000fea0003c00000 */
[----:B------:R-:W-:Y:S01]  /*8010*/  MOV R2, R32 ;  /* 0x0000002000027202 */ /* 0x000fe20000000f00 */
[----:B------:R-:W-:Y:S05]  /*8020*/  BRA `(.L_x_129) ;  /* 0x0000000000107947 */ /* 0x000fea0003800000 */
.L_x_128:
[----:B------:R-:W1:Y:S02]  /*8030*/  MUFU.RCP R2, R61 ;  /* 0x0000003d00027308 */ /* 0x000e640000001000 */
[----:B-1----:R-:W-:Y:S04]  /*8040*/  FFMA R3, R61, R2, -1 ;  /* 0xbf8000003d037423 */ /* 0x002fe80000000002 */
[----:B------:R-:W-:Y:S04]  /*8050*/  FADD.FTZ R3, -R3, -RZ ;  /* 0x800000ff03037221 */ /* 0x000fe80000010100 */
[----:B------:R-:W-:Y:S07]  /*8060*/  FFMA R2, R2, R3, R2 ;  /* 0x0000000302027223 */ /* 0x000fee0000000002 */
.L_x_129:
[----:B------:R-:W-:Y:S05]  /*8070*/  BSYNC.RECONVERGENT B1 ;  /* 0x0000000000017941 */ /* 0x000fea0003800200 */
.L_x_127:
        /* <DEDUP_REMOVED lines=11> */
.L_x_131:
[----:B------:R-:W1:Y:S02]  /*8130*/  MUFU.RCP R3, R4 ;  /* 0x0000000400037308 */ /* 0x000e640000001000 */
[----:B-1----:R-:W-:Y:S04]  /*8140*/  FFMA R4, R4, R3, -1 ;  /* 0xbf80000004047423 */ /* 0x002fe80000000003 */
[----:B------:R-:W-:Y:S04]  /*8150*/  FADD.FTZ R4, -R4, -RZ ;  /* 0x800000ff04047221 */ /* 0x000fe80000010100 */
[----:B------:R-:W-:Y:S07]  /*8160*/  FFMA R3, R3, R4, R3 ;  /* 0x0000000403037223 */ /* 0x000fee0000000003 */
.L_x_132:
[----:B------:R-:W-:Y:S05]  /*8170*/  BSYNC.RECONVERGENT B1 ;  /* 0x0000000000017941 */ /* 0x000fea0003800200 */
.L_x_130:
        /* <DEDUP_REMOVED lines=11> */
.L_x_134:
[----:B------:R-:W1:Y:S02]  /*8230*/  MUFU.RCP R4, R5 ;  /* 0x0000000500047308 */ /* 0x000e640000001000 */
[----:B-1----:R-:W-:Y:S04]  /*8240*/  FFMA R5, R5, R4, -1 ;  /* 0xbf80000005057423 */ /* 0x002fe80000000004 */
[----:B------:R-:W-:Y:S04]  /*8250*/  FADD.FTZ R5, -R5, -RZ ;  /* 0x800000ff05057221 */ /* 0x000fe80000010100 */
[----:B------:R-:W-:Y:S07]  /*8260*/  FFMA R4, R4, R5, R4 ;  /* 0x0000000504047223 */ /* 0x000fee0000000004 */
.L_x_135:
[----:B------:R-:W-:Y:S05]  /*8270*/  BSYNC.RECONVERGENT B1 ;  /* 0x0000000000017941 */ /* 0x000fea0003800200 */
.L_x_133:
        /* <DEDUP_REMOVED lines=11> */
.L_x_137:
[----:B------:R-:W1:Y:S02]  /*8330*/  MUFU.RCP R5, R6 ;  /* 0x0000000600057308 */ /* 0x000e640000001000 */
[----:B-1----:R-:W-:Y:S04]  /*8340*/  FFMA R6, R6, R5, -1 ;  /* 0xbf80000006067423 */ /* 0x002fe80000000005 */
[----:B------:R-:W-:Y:S04]  /*8350*/  FADD.FTZ R6, -R6, -RZ ;  /* 0x800000ff06067221 */ /* 0x000fe80000010100 */
[----:B------:R-:W-:Y:S07]  /*8360*/  FFMA R5, R5, R6, R5 ;  /* 0x0000000605057223 */ /* 0x000fee0000000005 */
.L_x_138:
[----:B------:R-:W-:Y:S05]  /*8370*/  BSYNC.RECONVERGENT B1 ;  /* 0x0000000000017941 */ /* 0x000fea0003800200 */
.L_x_136:
        /* <DEDUP_REMOVED lines=11> */
.L_x_140:
[----:B------:R-:W1:Y:S02]  /*8430*/  MUFU.RCP R6, R48 ;  /* 0x0000003000067308 */ /* 0x000e640000001000 */
[----:B-1----:R-:W-:Y:S04]  /*8440*/  FFMA R7, R48, R6, -1 ;  /* 0xbf80000030077423 */ /* 0x002fe80000000006 */
[----:B------:R-:W-:Y:S04]  /*8450*/  FADD.FTZ R7, -R7, -RZ ;  /* 0x800000ff07077221 */ /* 0x000fe80000010100 */
[----:B------:R-:W-:Y:S07]  /*8460*/  FFMA R6, R6, R7, R6 ;  /* 0x0000000706067223 */ /* 0x000fee0000000006 */
.L_x_141:
[----:B------:R-:W-:Y:S05]  /*8470*/  BSYNC.RECONVERGENT B1 ;  /* 0x0000000000017941 */ /* 0x000fea0003800200 */
.L_x_139:
        /* <DEDUP_REMOVED lines=11> */
.L_x_143:
[----:B------:R-:W1:Y:S02]  /*8530*/  MUFU.RCP R7, R30 ;  /* 0x0000001e00077308 */ /* 0x000e640000001000 */
[----:B-1----:R-:W-:Y:S04]  /*8540*/  FFMA R8, R30, R7, -1 ;  /* 0xbf8000001e087423 */ /* 0x002fe80000000007 */
[----:B------:R-:W-:Y:S04]  /*8550*/  FADD.FTZ R8, -R8, -RZ ;  /* 0x800000ff08087221 */ /* 0x000fe80000010100 */
[----:B------:R-:W-:Y:S07]  /*8560*/  FFMA R7, R7, R8, R7 ;  /* 0x0000000807077223 */ /* 0x000fee0000000007 */
.L_x_144:
[----:B------:R-:W-:Y:S05]  /*8570*/  BSYNC.RECONVERGENT B1 ;  /* 0x0000000000017941 */ /* 0x000fea0003800200 */
.L_x_142:
        /* <DEDUP_REMOVED lines=11> */
.L_x_146:
[----:B------:R-:W1:Y:S02]  /*8630*/  MUFU.RCP R8, R29 ;  /* 0x0000001d00087308 */ /* 0x000e640000001000 */
[----:B-1----:R-:W-:Y:S04]  /*8640*/  FFMA R9, R29, R8, -1 ;  /* 0xbf8000001d097423 */ /* 0x002fe80000000008 */
[----:B------:R-:W-:Y:S04]  /*8650*/  FADD.FTZ R9, -R9, -RZ ;  /* 0x800000ff09097221 */ /* 0x000fe80000010100 */
[----:B------:R-:W-:Y:S07]  /*8660*/  FFMA R8, R8, R9, R8 ;  /* 0x0000000908087223 */ /* 0x000fee0000000008 */
.L_x_147:
[----:B------:R-:W-:Y:S05]  /*8670*/  BSYNC.RECONVERGENT B1 ;  /* 0x0000000000017941 */ /* 0x000fea0003800200 */
.L_x_145:
        /* <DEDUP_REMOVED lines=11> */
.L_x_149:
[----:B------:R-:W1:Y:S02]  /*8730*/  MUFU.RCP R9, R47 ;  /* 0x0000002f00097308 */ /* 0x000e640000001000 */
[----:B-1----:R-:W-:Y:S04]  /*8740*/  FFMA R10, R47, R9, -1 ;  /* 0xbf8000002f0a7423 */ /* 0x002fe80000000009 */
[----:B------:R-:W-:Y:S04]  /*8750*/  FADD.FTZ R10, -R10, -RZ ;  /* 0x800000ff0a0a7221 */ /* 0x000fe80000010100 */
[----:B------:R-:W-:Y:S07]  /*8760*/  FFMA R9, R9, R10, R9 ;  /* 0x0000000a09097223 */ /* 0x000fee0000000009 */
.L_x_150:
[----:B------:R-:W-:Y:S05]  /*8770*/  BSYNC.RECONVERGENT B1 ;  /* 0x0000000000017941 */ /* 0x000fea0003800200 */
.L_x_148:
        /* <DEDUP_REMOVED lines=11> */
.L_x_152:
[----:B------:R-:W1:Y:S02]  /*8830*/  MUFU.RCP R10, R46 ;  /* 0x0000002e000a7308 */ /* 0x000e640000001000 */
[----:B-1----:R-:W-:Y:S04]  /*8840*/  FFMA R11, R46, R10, -1 ;  /* 0xbf8000002e0b7423 */ /* 0x002fe8000000000a */
[----:B------:R-:W-:Y:S04]  /*8850*/  FADD.FTZ R11, -R11, -RZ ;  /* 0x800000ff0b0b7221 */ /* 0x000fe80000010100 */
[----:B------:R-:W-:Y:S07]  /*8860*/  FFMA R10, R10, R11, R10 ;  /* 0x0000000b0a0a7223 */ /* 0x000fee000000000a */
.L_x_153:
[----:B------:R-:W-:Y:S05]  /*8870*/  BSYNC.RECONVERGENT B1 ;  /* 0x0000000000017941 */ /* 0x000fea0003800200 */
.L_x_151:
        /* <DEDUP_REMOVED lines=11> */
.L_x_155:
[----:B------:R-:W1:Y:S02]  /*8930*/  MUFU.RCP R11, R45 ;  /* 0x0000002d000b7308 */ /* 0x000e640000001000 */
[----:B-1----:R-:W-:Y:S04]  /*8940*/  FFMA R12, R45, R11, -1 ;  /* 0xbf8000002d0c7423 */ /* 0x002fe8000000000b */
[----:B------:R-:W-:Y:S04]  /*8950*/  FADD.FTZ R12, -R12, -RZ ;  /* 0x800000ff0c0c7221 */ /* 0x000fe80000010100 */
[----:B------:R-:W-:Y:S07]  /*8960*/  FFMA R11, R11, R12, R11 ;  /* 0x0000000c0b0b7223 */ /* 0x000fee000000000b */
.L_x_156:
[----:B------:R-:W-:Y:S05]  /*8970*/  BSYNC.RECONVERGENT B1 ;  /* 0x0000000000017941 */ /* 0x000fea0003800200 */
.L_x_154:
        /* <DEDUP_REMOVED lines=11> */
.L_x_158:
[----:B------:R-:W1:Y:S02]  /*8a30*/  MUFU.RCP R12, R44 ;  /* 0x0000002c000c7308 */ /* 0x000e640000001000 */
[----:B-1----:R-:W-:Y:S04]  /*8a40*/  FFMA R13, R44, R12, -1 ;  /* 0xbf8000002c0d7423 */ /* 0x002fe8000000000c */
[----:B------:R-:W-:Y:S04]  /*8a50*/  FADD.FTZ R13, -R13, -RZ ;  /* 0x800000ff0d0d7221 */ /* 0x000fe80000010100 */
[----:B------:R-:W-:Y:S07]  /*8a60*/  FFMA R12, R12, R13, R12 ;  /* 0x0000000d0c0c7223 */ /* 0x000fee000000000c */
.L_x_159:
[----:B------:R-:W-:Y:S05]  /*8a70*/  BSYNC.RECONVERGENT B1 ;  /* 0x0000000000017941 */ /* 0x000fea0003800200 */
.L_x_157:
        /* <DEDUP_REMOVED lines=11> */
.L_x_161:
[----:B------:R-:W1:Y:S02]  /*8b30*/  MUFU.RCP R13, R26 ;  /* 0x0000001a000d7308 */ /* 0x000e640000001000 */
[----:B-1----:R-:W-:Y:S04]  /*8b40*/  FFMA R14, R26, R13, -1 ;  /* 0xbf8000001a0e7423 */ /* 0x002fe8000000000d */
[----:B------:R-:W-:Y:S04]  /*8b50*/  FADD.FTZ R14, -R14, -RZ ;  /* 0x800000ff0e0e7221 */ /* 0x000fe80000010100 */
[----:B------:R-:W-:Y:S07]  /*8b60*/  FFMA R13, R13, R14, R13 ;  /* 0x0000000e0d0d7223 */ /* 0x000fee000000000d */
.L_x_162:
[----:B------:R-:W-:Y:S05]  /*8b70*/  BSYNC.RECONVERGENT B1 ;  /* 0x0000000000017941 */ /* 0x000fea0003800200 */
.L_x_160:
        /* <DEDUP_REMOVED lines=11> */
.L_x_164:
[----:B------:R-:W1:Y:S02]  /*8c30*/  MUFU.RCP R14, R17 ;  /* 0x00000011000e7308 */ /* 0x000e640000001000 */
[----:B-1----:R-:W-:Y:S04]  /*8c40*/  FFMA R15, R17, R14, -1 ;  /* 0xbf800000110f7423 */ /* 0x002fe8000000000e */
[----:B------:R-:W-:Y:S04]  /*8c50*/  FADD.FTZ R15, -R15, -RZ ;  /* 0x800000ff0f0f7221 */ /* 0x000fe80000010100 */
[----:B------:R-:W-:Y:S07]  /*8c60*/  FFMA R14, R14, R15, R14 ;  /* 0x0000000f0e0e7223 */ /* 0x000fee000000000e */
.L_x_165:
[----:B------:R-:W-:Y:S05]  /*8c70*/  BSYNC.RECONVERGENT B1 ;  /* 0x0000000000017941 */ /* 0x000fea0003800200 */
.L_x_163:
        /* <DEDUP_REMOVED lines=11> */
.L_x_167:
[----:B------:R-:W1:Y:S02]  /*8d30*/  MUFU.RCP R15, R51 ;  /* 0x00000033000f7308 */ /* 0x000e640000001000 */
[----:B-1----:R-:W-:Y:S04]  /*8d40*/  FFMA R16, R51, R15, -1 ;  /* 0xbf80000033107423 */ /* 0x002fe8000000000f */
[----:B------:R-:W-:Y:S04]  /*8d50*/  FADD.FTZ R16, -R16, -RZ ;  /* 0x800000ff10107221 */ /* 0x000fe80000010100 */
[----:B------:R-:W-:Y:S07]  /*8d60*/  FFMA R15, R15, R16, R15 ;  /* 0x000000100f0f7223 */ /* 0x000fee000000000f */
.L_x_168:
[----:B------:R-:W-:Y:S05]  /*8d70*/  BSYNC.RECONVERGENT B1 ;  /* 0x0000000000017941 */ /* 0x000fea0003800200 */
.L_x_166:
        /* <DEDUP_REMOVED lines=11> */
.L_x_170:
[----:B------:R-:W1:Y:S02]  /*8e30*/  MUFU.RCP R16, R43 ;  /* 0x0000002b00107308 */ /* 0x000e640000001000 */
[----:B-1----:R-:W-:Y:S04]  /*8e40*/  FFMA R17, R43, R16, -1 ;  /* 0xbf8000002b117423 */ /* 0x002fe80000000010 */
[----:B------:R-:W-:Y:S04]  /*8e50*/  FADD.FTZ R17, -R17, -RZ ;  /* 0x800000ff11117221 */ /* 0x000fe80000010100 */
[----:B------:R-:W-:Y:S07]  /*8e60*/  FFMA R16, R16, R17, R16 ;  /* 0x0000001110107223 */ /* 0x000fee0000000010 */
.L_x_171:
[----:B------:R-:W-:Y:S05]  /*8e70*/  BSYNC.RECONVERGENT B1 ;  /* 0x0000000000017941 */ /* 0x000fea0003800200 */
.L_x_169:
        /* <DEDUP_REMOVED lines=11> */
.L_x_173:
[----:B------:R-:W1:Y:S02]  /*8f30*/  MUFU.RCP R17, R18 ;  /* 0x0000001200117308 */ /* 0x000e640000001000 */
[----:B-1----:R-:W-:Y:S04]  /*8f40*/  FFMA R18, R18, R17, -1 ;  /* 0xbf80000012127423 */ /* 0x002fe80000000011 */
[----:B------:R-:W-:Y:S04]  /*8f50*/  FADD.FTZ R18, -R18, -RZ ;  /* 0x800000ff12127221 */ /* 0x000fe80000010100 */
[----:B------:R-:W-:Y:S07]  /*8f60*/  FFMA R17, R17, R18, R17 ;  /* 0x0000001211117223 */ /* 0x000fee0000000011 */
.L_x_174:
[----:B------:R-:W-:Y:S05]  /*8f70*/  BSYNC.RECONVERGENT B1 ;  /* 0x0000000000017941 */ /* 0x000fea0003800200 */
.L_x_172:
        /* <DEDUP_REMOVED lines=11> */
.L_x_176:
[----:B------:R-:W1:Y:S02]  /*9030*/  MUFU.RCP R18, R19 ;  /* 0x0000001300127308 */ /* 0x000e640000001000 */
[----:B-1----:R-:W-:Y:S04]  /*9040*/  FFMA R19, R19, R18, -1 ;  /* 0xbf80000013137423 */ /* 0x002fe80000000012 */
[----:B------:R-:W-:Y:S04]  /*9050*/  FADD.FTZ R19, -R19, -RZ ;  /* 0x800000ff13137221 */ /* 0x000fe80000010100 */
[----:B------:R-:W-:Y:S07]  /*9060*/  FFMA R18, R18, R19, R18 ;  /* 0x0000001312127223 */ /* 0x000fee0000000012 */
.L_x_177:
[----:B------:R-:W-:Y:S05]  /*9070*/  BSYNC.RECONVERGENT B1 ;  /* 0x0000000000017941 */ /* 0x000fea0003800200 */
.L_x_175:
        /* <DEDUP_REMOVED lines=11> */
.L_x_179:
[----:B------:R-:W1:Y:S02]  /*9130*/  MUFU.RCP R19, R20 ;  /* 0x0000001400137308 */ /* 0x000e640000001000 */
[----:B-1----:R-:W-:Y:S04]  /*9140*/  FFMA R20, R20, R19, -1 ;  /* 0xbf80000014147423 */ /* 0x002fe80000000013 */
[----:B------:R-:W-:Y:S04]  /*9150*/  FADD.FTZ R20, -R20, -RZ ;  /* 0x800000ff14147221 */ /* 0x000fe80000010100 */
[----:B------:R-:W-:Y:S07]  /*9160*/  FFMA R19, R19, R20, R19 ;  /* 0x0000001413137223 */ /* 0x000fee0000000013 */
.L_x_180:
[----:B------:R-:W-:Y:S05]  /*9170*/  BSYNC.RECONVERGENT B1 ;  /* 0x0000000000017941 */ /* 0x000fea0003800200 */
.L_x_178:
        /* <DEDUP_REMOVED lines=11> */
.L_x_182:
[----:B------:R-:W1:Y:S02]  /*9230*/  MUFU.RCP R20, R42 ;  /* 0x0000002a00147308 */ /* 0x000e640000001000 */
[----:B-1----:R-:W-:Y:S04]  /*9240*/  FFMA R21, R42, R20, -1 ;  /* 0xbf8000002a157423 */ /* 0x002fe80000000014 */
[----:B------:R-:W-:Y:S04]  /*9250*/  FADD.FTZ R21, -R21, -RZ ;  /* 0x800000ff15157221 */ /* 0x000fe80000010100 */
[----:B------:R-:W-:Y:S07]  /*9260*/  FFMA R20, R20, R21, R20 ;  /* 0x0000001514147223 */ /* 0x000fee0000000014 */
.L_x_183:
[----:B------:R-:W-:Y:S05]  /*9270*/  BSYNC.RECONVERGENT B1 ;  /* 0x0000000000017941 */ /* 0x000fea0003800200 */
.L_x_181:
        /* <DEDUP_REMOVED lines=11> */
.L_x_185:
[----:B------:R-:W1:Y:S02]  /*9330*/  MUFU.RCP R21, R25 ;  /* 0x0000001900157308 */ /* 0x000e640000001000 */
[----:B-1----:R-:W-:Y:S04]  /*9340*/  FFMA R22, R25, R21, -1 ;  /* 0xbf80000019167423 */ /* 0x002fe80000000015 */
[----:B------:R-:W-:Y:S04]  /*9350*/  FADD.FTZ R22, -R22, -RZ ;  /* 0x800000ff16167221 */ /* 0x000fe80000010100 */
[----:B------:R-:W-:Y:S07]  /*9360*/  FFMA R21, R21, R22, R21 ;  /* 0x0000001615157223 */ /* 0x000fee0000000015 */
.L_x_186:
[----:B------:R-:W-:Y:S05]  /*9370*/  BSYNC.RECONVERGENT B1 ;  /* 0x0000000000017941 */ /* 0x000fea0003800200 */
.L_x_184:
        /* <DEDUP_REMOVED lines=11> */
.L_x_188:
[----:B------:R-:W1:Y:S02]  /*9430*/  MUFU.RCP R22, R23 ;  /* 0x0000001700167308 */ /* 0x000e640000001000 */
[----:B-1----:R-:W-:Y:S04]  /*9440*/  FFMA R23, R23, R22, -1 ;  /* 0xbf80000017177423 */ /* 0x002fe80000000016 */
[----:B------:R-:W-:Y:S04]  /*9450*/  FADD.FTZ R23, -R23, -RZ ;  /* 0x800000ff17177221 */ /* 0x000fe80000010100 */
[----:B------:R-:W-:Y:S07]  /*9460*/  FFMA R22, R22, R23, R22 ;  /* 0x0000001716167223 */ /* 0x000fee0000000016 */
.L_x_189:
[----:B------:R-:W-:Y:S05]  /*9470*/  BSYNC.RECONVERGENT B1 ;  /* 0x0000000000017941 */ /* 0x000fea0003800200 */
.L_x_187:
        /* <DEDUP_REMOVED lines=11> */
.L_x_191:
[----:B------:R-:W1:Y:S02]  /*9530*/  MUFU.RCP R23, R24 ;  /* 0x0000001800177308 */ /* 0x000e640000001000 */
[----:B-1----:R-:W-:Y:S04]  /*9540*/  FFMA R24, R24, R23, -1 ;  /* 0xbf80000018187423 */ /* 0x002fe80000000017 */
[----:B------:R-:W-:Y:S04]  /*9550*/  FADD.FTZ R24, -R24, -RZ ;  /* 0x800000ff18187221 */ /* 0x000fe80000010100 */
[----:B------:R-:W-:Y:S07]  /*9560*/  FFMA R23, R23, R24, R23 ;  /* 0x0000001817177223 */ /* 0x000fee0000000017 */
.L_x_192:
[----:B------:R-:W-:Y:S05]  /*9570*/  BSYNC.RECONVERGENT B1 ;  /* 0x0000000000017941 */ /* 0x000fea0003800200 */
.L_x_190:
        /* <DEDUP_REMOVED lines=11> */
.L_x_194:
[----:B------:R-:W1:Y:S02]  /*9630*/  MUFU.RCP R24, R50 ;  /* 0x0000003200187308 */ /* 0x000e640000001000 */
[----:B-1----:R-:W-:Y:S04]  /*9640*/  FFMA R25, R50, R24, -1 ;  /* 0xbf80000032197423 */ /* 0x002fe80000000018 */
[----:B------:R-:W-:Y:S04]  /*9650*/  FADD.FTZ R25, -R25, -RZ ;  /* 0x800000ff19197221 */ /* 0x000fe80000010100 */
[----:B------:R-:W-:Y:S07]  /*9660*/  FFMA R24, R24, R25, R24 ;  /* 0x0000001918187223 */ /* 0x000fee0000000018 */
.L_x_195:
[----:B------:R-:W-:Y:S05]  /*9670*/  BSYNC.RECONVERGENT B1 ;  /* 0x0000000000017941 */ /* 0x000fea0003800200 */
.L_x_193:
        /* <DEDUP_REMOVED lines=11> */
.L_x_197:
[----:B------:R-:W1:Y:S02]  /*9730*/  MUFU.RCP R25, R35 ;  /* 0x0000002300197308 */ /* 0x000e640000001000 */
[----:B-1----:R-:W-:Y:S04]  /*9740*/  FFMA R26, R35, R25, -1 ;  /* 0xbf800000231a7423 */ /* 0x002fe80000000019 */
[----:B------:R-:W-:Y:S04]  /*9750*/  FADD.FTZ R26, -R26, -RZ ;  /* 0x800000ff1a1a7221 */ /* 0x000fe80000010100 */
[----:B------:R-:W-:Y:S07]  /*9760*/  FFMA R25, R25, R26, R25 ;  /* 0x0000001a19197223 */ /* 0x000fee0000000019 */
.L_x_198:
[----:B------:R-:W-:Y:S05]  /*9770*/  BSYNC.RECONVERGENT B1 ;  /* 0x0000000000017941 */ /* 0x000fea0003800200 */
.L_x_196:
        /* <DEDUP_REMOVED lines=11> */
.L_x_200:
[----:B------:R-:W1:Y:S02]  /*9830*/  MUFU.RCP R26, R27 ;  /* 0x0000001b001a7308 */ /* 0x000e640000001000 */
[----:B-1----:R-:W-:Y:S04]  /*9840*/  FFMA R27, R27, R26, -1 ;  /* 0xbf8000001b1b7423 */ /* 0x002fe8000000001a */
[----:B------:R-:W-:Y:S04]  /*9850*/  FADD.FTZ R27, -R27, -RZ ;  /* 0x800000ff1b1b7221 */ /* 0x000fe80000010100 */
[----:B------:R-:W-:Y:S07]  /*9860*/  FFMA R26, R26, R27, R26 ;  /* 0x0000001b1a1a7223 */ /* 0x000fee000000001a */
.L_x_201:
[----:B------:R-:W-:Y:S05]  /*9870*/  BSYNC.RECONVERGENT B1 ;  /* 0x0000000000017941 */ /* 0x000fea0003800200 */
.L_x_199:
        /* <DEDUP_REMOVED lines=11> */
.L_x_203:
[----:B------:R-:W1:Y:S02]  /*9930*/  MUFU.RCP R27, R28 ;  /* 0x0000001c001b7308 */ /* 0x000e640000001000 */
[----:B-1----:R-:W-:Y:S04]  /*9940*/  FFMA R28, R28, R27, -1 ;  /* 0xbf8000001c1c7423 */ /* 0x002fe8000000001b */
[----:B------:R-:W-:Y:S04]  /*9950*/  FADD.FTZ R28, -R28, -RZ ;  /* 0x800000ff1c1c7221 */ /* 0x000fe80000010100 */
[----:B------:R-:W-:Y:S07]  /*9960*/  FFMA R27, R27, R28, R27 ;  /* 0x0000001c1b1b7223 */ /* 0x000fee000000001b */
.L_x_204:
[----:B------:R-:W-:Y:S05]  /*9970*/  BSYNC.RECONVERGENT B1 ;  /* 0x0000000000017941 */ /* 0x000fea0003800200 */
.L_x_202:
        /* <DEDUP_REMOVED lines=11> */
.L_x_206:
[----:B------:R-:W1:Y:S02]  /*9a30*/  MUFU.RCP R28, R52 ;  /* 0x00000034001c7308 */ /* 0x000e640000001000 */
[----:B-1----:R-:W-:Y:S04]  /*9a40*/  FFMA R29, R52, R28, -1 ;  /* 0xbf800000341d7423 */ /* 0x002fe8000000001c */
[----:B------:R-:W-:Y:S04]  /*9a50*/  FADD.FTZ R29, -R29, -RZ ;  /* 0x800000ff1d1d7221 */ /* 0x000fe80000010100 */
[----:B------:R-:W-:Y:S07]  /*9a60*/  FFMA R28, R28, R29, R28 ;  /* 0x0000001d1c1c7223 */ /* 0x000fee000000001c */
.L_x_207:
[----:B------:R-:W-:Y:S05]  /*9a70*/  BSYNC.RECONVERGENT B1 ;  /* 0x0000000000017941 */ /* 0x000fea0003800200 */
.L_x_205:
        /* <DEDUP_REMOVED lines=11> */
.L_x_209:
[----:B------:R-:W1:Y:S02]  /*9b30*/  MUFU.RCP R29, R49 ;  /* 0x00000031001d7308 */ /* 0x000e640000001000 */
[----:B-1----:R-:W-:Y:S04]  /*9b40*/  FFMA R30, R49, R29, -1 ;  /* 0xbf800000311e7423 */ /* 0x002fe8000000001d */
[----:B------:R-:W-:Y:S04]  /*9b50*/  FADD.FTZ R30, -R30, -RZ ;  /* 0x800000ff1e1e7221 */ /* 0x000fe80000010100 */
[----:B------:R-:W-:Y:S07]  /*9b60*/  FFMA R29, R29, R30, R29 ;  /* 0x0000001e1d1d7223 */ /* 0x000fee000000001d */
.L_x_210:
[----:B------:R-:W-:Y:S05]  /*9b70*/  BSYNC.RECONVERGENT B1 ;  /* 0x0000000000017941 */ /* 0x000fea0003800200 */
.L_x_208:
        /* <DEDUP_REMOVED lines=11> */
.L_x_212:
[----:B------:R-:W1:Y:S02]  /*9c30*/  MUFU.RCP R30, R31 ;  /* 0x0000001f001e7308 */ /* 0x000e640000001000 */
[----:B-1----:R-:W-:Y:S04]  /*9c40*/  FFMA R31, R31, R30, -1 ;  /* 0xbf8000001f1f7423 */ /* 0x002fe8000000001e */
[----:B------:R-:W-:Y:S04]  /*9c50*/  FADD.FTZ R31, -R31, -RZ ;  /* 0x800000ff1f1f7221 */ /* 0x000fe80000010100 */
[----:B------:R-:W-:Y:S07]  /*9c60*/  FFMA R30, R30, R31, R30 ;  /* 0x0000001f1e1e7223 */ /* 0x000fee000000001e */
.L_x_213:
[----:B------:R-:W-:Y:S05]  /*9c70*/  BSYNC.RECONVERGENT B1 ;  /* 0x0000000000017941 */ /* 0x000fea0003800200 */
.L_x_211:
        /* <DEDUP_REMOVED lines=11> */
.L_x_215:
[----:B------:R-:W1:Y:S02]  /*9d30*/  MUFU.RCP R31, R34 ;  /* 0x00000022001f7308 */ /* 0x000e640000001000 */
[----:B-1----:R-:W-:Y:S04]  /*9d40*/  FFMA R34, R34, R31, -1 ;  /* 0xbf80000022227423 */ /* 0x002fe8000000001f */
[----:B------:R-:W-:Y:S04]  /*9d50*/  FADD.FTZ R34, -R34, -RZ ;  /* 0x800000ff22227221 */ /* 0x000fe80000010100 */
[----:B------:R-:W-:Y:S07]  /*9d60*/  FFMA R31, R31, R34, R31 ;  /* 0x000000221f1f7223 */ /* 0x000fee000000001f */
.L_x_216:
[----:B------:R-:W-:Y:S05]  /*9d70*/  BSYNC.RECONVERGENT B1 ;  /* 0x0000000000017941 */ /* 0x000fea0003800200 */
.L_x_214:
        /* <DEDUP_REMOVED lines=9> */
[----:B------:R-:W-:Y:S05]  /*9e10*/  BRA `(.L_x_219) ;  /* 0x0000000000107947 */ /* 0x000fea0003800000 */
.L_x_218:
[----:B------:R-:W1:Y:S02]  /*9e20*/  MUFU.RCP R32, R33 ;  /* 0x0000002100207308 */ /* 0x000e640000001000 */
[----:B-1----:R-:W-:Y:S04]  /*9e30*/  FFMA R33, R33, R32, -1 ;  /* 0xbf80000021217423 */ /* 0x002fe80000000020 */
[----:B------:R-:W-:Y:S04]  /*9e40*/  FADD.FTZ R33, -R33, -RZ ;  /* 0x800000ff21217221 */ /* 0x000fe80000010100 */
[----:B------:R-:W-:Y:S07]  /*9e50*/  FFMA R32, R32, R33, R32 ;  /* 0x0000002120207223 */ /* 0x000fee0000000020 */
.L_x_219:
[----:B------:R-:W-:Y:S05]  /*9e60*/  BSYNC.RECONVERGENT B1 ;  /* 0x0000000000017941 */ /* 0x000fea0003800200 */
.L_x_217:
[----:B------:R-:W-:Y:S01]  /*9e70*/  F2FP.F16.F32.PACK_AB R44, R2, R0 ;  /* 0x00000000022c723e */ /* 0x000fe200000000ff */
[----:B------:R-:W-:Y:S01]  /*9e80*/  USHF.L.U32 UR8, UR40, 0xd, URZ ;  /* 0x0000000d28087899 */ /* 0x000fe200080006ff */
[----:B------:R-:W-:Y:S01]  /*9e90*/  F2FP.F16.F32.PACK_AB R45, R4, R3 ;  /* 0x00000003042d723e */ /* 0x000fe200000000ff */
[----:B------:R-:W-:Y:S01]  /*9ea0*/  BSSY.RECONVERGENT B0, `(.L_x_220) ;  /* 0x000002f000007945 */ /* 0x000fe20003800200 */
[----:B------:R-:W-:Y:S02]  /*9eb0*/  F2FP.F16.F32.PACK_AB R46, R6, R5 ;  /* 0x00000005062e723e */ /* 0x000fe400000000ff */
[----:B------:R-:W-:Y:S01]  /*9ec0*/  F2FP.F16.F32.PACK_AB R47, R8, R7 ;  /* 0x00000007082f723e */ /* 0x000fe200000000ff */
[----:B------:R-:W-:Y:S01]  /*9ed0*/  VIADD R0, R120, UR8 ;  /* 0x0000000878007c36 */ /* 0x000fe20008000000 */
[----:B------:R-:W-:Y:S02]  /*9ee0*/  F2FP.F16.F32.PACK_AB R4, R10, R9 ;  /* 0x000000090a04723e */ /* 0x000fe400000000ff */
[----:B------:R-:W-:Y:S01]  /*9ef0*/  F2FP.F16.F32.PACK_AB R5, R12, R11 ;  /* 0x0000000b0c05723e */ /* 0x000fe200000000ff */
[----:B------:R1:W-:Y:S01]  /*9f00*/  STS.128 [R120+UR8], R44 ;  /* 0x0000002c78007988 */ /* 0x0003e20008000c08 */
[----:B------:R-:W-:Y:S01]  /*9f10*/  F2FP.F16.F32.PACK_AB R6, R14, R13 ;  /* 0x0000000d0e06723e */ /* 0x000fe200000000ff */
[--C-:B------:R-:W-:Y:S01]  /*9f20*/  IMAD R2, R122, -0x10, R0.reuse ;  /* 0xfffffff07a027824 */ /* 0x100fe200078e0200 */
[----:B------:R-:W-:Y:S01]  /*9f30*/  F2FP.F16.F32.PACK_AB R7, R16, R15 ;  /* 0x0000000f1007723e */ /* 0x000fe200000000ff */
[----:B------:R-:W-:Y:S01]  /*9f40*/  IMAD R0, R121, -0x10, R0 ;  /* 0xfffffff079007824 */ /* 0x000fe200078e0200 */
[----:B------:R-:W-:Y:S01]  /*9f50*/  F2FP.F16.F32.PACK_AB R8, R18, R17 ;  /* 0x000000111208723e */ /* 0x000fe200000000ff */
[----:B------:R-:W-:Y:S01]  /*9f60*/  IMAD R3, R119, 0x10, R2 ;  /* 0x0000001077037824 */ /* 0x000fe200078e0202 */
[----:B------:R-:W-:Y:S01]  /*9f70*/  F2FP.F16.F32.PACK_AB R9, R20, R19 ;  /* 0x000000131409723e */ /* 0x000fe200000000ff */
[----:B------:R1:W-:Y:S01]  /*9f80*/  STS.128 [R2+0x10], R4 ;  /* 0x0000100402007388 */ /* 0x0003e20000000c00 */
[----:B------:R-:W-:Y:S02]  /*9f90*/  F2FP.F16.F32.PACK_AB R10, R22, R21 ;  /* 0x00000015160a723e */ /* 0x000fe400000000ff */
[----:B------:R-:W-:Y:S02]  /*9fa0*/  F2FP.F16.F32.PACK_AB R11, R24, R23 ;  /* 0x00000017180b723e */ /* 0x000fe400000000ff */
[----:B------:R-:W-:Y:S02]  /*9fb0*/  F2FP.F16.F32.PACK_AB R12, R26, R25 ;  /* 0x000000191a0c723e */ /* 0x000fe400000000ff */
[----:B------:R-:W-:Y:S01]  /*9fc0*/  F2FP.F16.F32.PACK_AB R13, R28, R27 ;  /* 0x0000001b1c0d723e */ /* 0x000fe200000000ff */
[----:B------:R1:W-:Y:S01]  /*9fd0*/  STS.128 [R0+0x20], R8 ;  /* 0x0000200800007388 */ /* 0x0003e20000000c00 */
[----:B------:R-:W-:Y:S02]  /*9fe0*/  F2FP.F16.F32.PACK_AB R14, R30, R29 ;  /* 0x0000001d1e0e723e */ /* 0x000fe400000000ff */
[----:B------:R-:W-:Y:S02]  /*9ff0*/  F2FP.F16.F32.PACK_AB R15, R32, R31 ;  /* 0x0000001f200f723e */ /* 0x000fe400000000ff */
[----:B------:R-:W-:Y:S03]  /*a000*/  ISETP.NE.AND P0, PT, R123, RZ, PT ;  /* 0x000000ff7b00720c */ /* 0x000fe60003f05270 */
[----:B------:R1:W-:Y:S01]  /*a010*/  STS.128 [R3+0x10], R12 ;  /* 0x0000100c03007388 */ /* 0x0003e20000000c00 */
[----:B------:R-:W-:Y:S01]  /*a020*/  @!PT LDS RZ, [RZ] ;  /* 0x00000000fffff984 */ /* 0x000fe20000000800 */
[----:B------:R-:W-:Y:S01]  /*a030*/  @!PT LDS RZ, [RZ] ;  /* 0x00000000fffff984 */ /* 0x000fe20000000800 */
[----:B------:R-:W-:Y:S01]  /*a040*/  @!PT LDS RZ, [RZ] ;  /* 0x00000000fffff984 */ /* 0x000fe20000000800 */
[----:B------:R-:W-:Y:S01]  /*a050*/  @!PT LDS RZ, [RZ] ;  /* 0x00000000fffff984 */ /* 0x000fe20000000800 */
[----:B------:R2:W-:Y:S06]  /*a060*/  MEMBAR.ALL.CTA ;  /* 0x0000000000007992 */ /* 0x0005ec0000008000 */
[----:B--2---:R-:W2:Y:S02]  /*a070*/  FENCE.VIEW.ASYNC.S ;  /* 0x00000000000073c6 */ /* 0x004ea40000000000 */
[----:B--2---:R-:W-:Y:S06]  /*a080*/  BAR.SYNC.DEFER_BLOCKING 0x1, 0x80 ;  /* 0x0042000000007b1d */ /* 0x004fec0000010000 */
[----:B------:R-:W-:Y:S05]  /*a090*/  @P0 BRA `(.L_x_221) ;  /* 0x00000000003c0947 */ /* 0x000fea0003800000 */
[----:B------:R-:W-:Y:S01]  /*a0a0*/  UIADD3 UR10, UP0, UPT, UR44, 0x680, URZ ;  /* 0x000006802c0a7890 */ /* 0x000fe2000ff1e0ff */
[----:B------:R-:W-:Y:S01]  /*a0b0*/  R2UR UR4, R101 ;  /* 0x00000000650472ca */ /* 0x000fe200000e0000 */
[----:B------:R-:W-:Y:S01]  /*a0c0*/  IMAD.IADD R38, R105, 0x1, R38 ;  /* 0x0000000169267824 */ /* 0x000fe200078e0226 */
[----:B------:R-:W-:Y:S01]  /*a0d0*/  R2UR UR6, R104 ;  /* 0x00000000680672ca */ /* 0x000fe200000e0000 */
[----:B------:R-:W-:Y:S01]  /*a0e0*/  UIADD3.X UR11, UPT, UPT, URZ, UR45, URZ, UP0, !UPT ;  /* 0x0000002dff0b7290 */ /* 0x000fe200087fe4ff */
[----:B------:R-:W-:Y:S09]  /*a0f0*/  PLOP3.LUT P0, PT, PT, PT, PT, 0x80, 0x8 ;  /* 0x000000000008781c */ /* 0x000ff20003f0f070 */
[----:B------:R-:W-:Y:S11]  /*a100*/  UIADD3 UR4, UPT, UPT, UR4, 0x200, UR8 ;  /* 0x0000020004047890 */ /* 0x000ff6000fffe008 */
[----:B------:R-:W-:Y:S01]  /*a110*/  @!UPT UIADD3 URZ, UPT, UPT, URZ, URZ, URZ ;  /* 0x000000fffffff290 */ /* 0x000fe2000fffe0ff */
.L_x_222:
[----:B------:R-:W-:Y:S02]  /*a120*/  PLOP3.LUT P1, PT, P1, P0, PT, 0xf2, 0x2f ;  /* 0x00000000002f781c */ /* 0x000fe40000f21e72 */
[----:B------:R-:W-:Y:S01]  /*a130*/  @P0 R2UR P1, UR5, R38 ;  /* 0x00000000260502ca */ /* 0x000fe20000020000 */
[----:B------:R-:W-:Y:S07]  /*a140*/  UMOV UR7, UR36 ;  /* 0x0000002400077c82 */ /* 0x000fee0008000000 */
[----:B------:R-:W-:Y:S05]  /*a150*/  @P0 PLOP3.LUT P0, PT, P1, PT, PT, 0x80, 0x8 ;  /* 0x000000000008081c */ /* 0x000fea0000f0f070 */
[----:B------:R2:W-:Y:S08]  /*a160*/  UTMASTG.3D [UR4], [UR10] ;  /* 0x000000040a0073b5 */ /* 0x0005f00008010000 */
[----:B--2---:R-:W-:Y:S05]  /*a170*/  @P0 BRA.U.ANY `(.L_x_222) ;  /* 0xfffffffd00e80947 */ /* 0x004fea000393ffff */
[----:B------:R0:W-:Y:S02]  /*a180*/  UTMACMDFLUSH ;  /* 0x00000000000079b7 */ /* 0x0001e40000000000 */
.L_x_221:
[----:B------:R-:W-:Y:S05]  /*a190*/  BSYNC.RECONVERGENT B0 ;  /* 0x0000000000007941 */ /* 0x000fea0003800200 */
.L_x_220:
[----:B------:R-:W-:Y:S01]  /*a1a0*/  UIADD3 UR40, UPT, UPT, UR40, 0x1, URZ ;  /* 0x0000000128287890 */ /* 0x000fe2000fffe0ff */
[----:B------:R-:W-:Y:S01]  /*a1b0*/  ISETP.NE.AND P0, PT, R123, RZ, PT ;  /* 0x000000ff7b00720c */ /* 0x000fe20003f05270 */
[----:B------:R-:W-:Y:S02]  /*a1c0*/  BSSY.RECONVERGENT B0, `(.L_x_223) ;  /* 0x0000007000007945 */ /* 0x000fe40003800200 */
[----:B------:R-:W-:Y:S04]  /*a1d0*/  UISETP.NE.AND UP0, UPT, UR40, 0x3, UPT ;  /* 0x000000032800788c */ /* 0x000fe8000bf05270 */
[----:B------:R-:W-:Y:S02]  /*a1e0*/  USEL UR4, URZ, 0x1, UP0 ;  /* 0x00000001ff047887 */ /* 0x000fe40008000000 */
[----:B------:R-:W-:Y:S02]  /*a1f0*/  USEL UR40, UR40, URZ, UP0 ;  /* 0x000000ff28287287 */ /* 0x000fe40008000000 */
[----:B------:R-:W-:Y:S02]  /*a200*/  ULOP3.LUT UR41, UR41, UR4, URZ, 0x3c, !UPT ;  /* 0x0000000429297292 */ /* 0x000fe4000f8e3cff */
[----:B------:R-:W-:Y:S10]  /*a210*/  @P0 BRA `(.L_x_224) ;  /* 0x0000000000040947 */ /* 0x000ff40003800000 */
[----:B------:R-:W-:Y:S04]  /*a220*/  DEPBAR.LE SB0, 0x1 ;  /* 0x000080400000791a */ /* 0x000fe80000000000 */
.L_x_224:
[----:B------:R-:W-:Y:S05]  /*a230*/  BSYNC.RECONVERGENT B0 ;  /* 0x0000000000007941 */ /* 0x000fea0003800200 */
.L_x_223:
[----:B------:R-:W-:Y:S01]  /*a240*/  BAR.SYNC.DEFER_BLOCKING 0x1, 0x80 ;  /* 0x0042000000007b1d */ /* 0x000fe20000010000 */
[----:B------:R-:W-:Y:S01]  /*a250*/  ISETP.NE.AND P3, PT, R130, RZ, PT ;  /* 0x000000ff8200720c */ /* 0x000fe20003f65270 */
[----:B------:R-:W-:Y:S05]  /*a260*/  VIADD R110, R110, 0x1 ;  /* 0x000000016e6e7836 */ /* 0x000fea0000000000 */
[----:B------:R-:W-:Y:S01]  /*a270*/  ISETP.GE.U32.AND P0, PT, R110, 0x2, PT ;  /* 0x000000026e00780c */ /* 0x000fe20003f06070 */
[----:B------:R-:W-:Y:S11]  /*a280*/  BSSY.RECONVERGENT B0, `(.L_x_225) ;  /* 0x000000a000007945 */ /* 0x000ff60003800200 */
[----:B------:R-:W-:Y:S01]  /*a290*/  @!UPT UIADD3 URZ, UPT, UPT, URZ, URZ, URZ ;  /* 0x000000fffffff290 */ /* 0x000fe2000fffe0ff */
[----:B------:R-:W-:Y:S05]  /*a2a0*/  @!P0 BRA `(.L_x_226) ;  /* 0x00000000001c8947 */ /* 0x000fea0003800000 */
[C---:B-1----:R-:W-:Y:S02]  /*a2b0*/  @!P3 IMAD R0, R116.reuse, 0x8, R101 ;  /* 0x000000087400b824 */ /* 0x042fe400078e0265 */
[----:B------:R-:W-:Y:S02]  /*a2c0*/  VIADD R116, R116, 0x1 ;  /* 0x0000000174747836 */ /* 0x000fe40000000000 */
[----:B------:R-:W-:Y:S03]  /*a2d0*/  @!P3 VIADD R0, R0, 0xb8 ;  /* 0x000000b80000b836 */ /* 0x000fe60000000000 */
[----:B------:R-:W-:Y:S02]  /*a2e0*/  ISETP.NE.AND P0, PT, R116, 0x3, PT ;  /* 0x000000037400780c */ /* 0x000fe40003f05270 */
[----:B------:R-:W-:Y:S02]  /*a2f0*/  @!P3 PRMT R0, R102, 0x654, R0 ;  /* 0x000006546600b816 */ /* 0x000fe40000000000 */
[----:B------:R-:W-:Y:S02]  /*a300*/  SEL R116, R116, RZ, P0 ;  /* 0x000000ff74747207 */ /* 0x000fe40000000000 */
[----:B------:R2:W-:Y:S07]  /*a310*/  @!P3 SYNCS.ARRIVE.TRANS64.RED.A1T0 RZ, [R0+URZ], RZ ;  /* 0x000000ff00ffb9a7 */ /* 0x0005ee00081004ff */
.L_x_226:
[----:B------:R-:W-:Y:S05]  /*a320*/  BSYNC.RECONVERGENT B0 ;  /* 0x0000000000007941 */ /* 0x000fea0003800200 */
.L_x_225:
[----:B------:R-:W-:Y:S01]  /*a330*/  ISETP.NE.AND P0, PT, R128, RZ, PT ;  /* 0x000000ff8000720c */ /* 0x000fe20003f05270 */
[----:B------:R-:W-:Y:S01]  /*a340*/  IMAD.MOV.U32 R38, RZ, RZ, 0x20 ;  /* 0x00000020ff267424 */ /* 0x000fe200078e00ff */
[----:B------:R-:W-:Y:S02]  /*a350*/  ISETP.NE.AND P2, PT, R127, RZ, PT ;  /* 0x000000ff7f00720c */ /* 0x000fe40003f45270 */
[----:B------:R-:W-:Y:S02]  /*a360*/  PLOP3.LUT P1, PT, P3, P0, PT, 0xf8, 0x8f ;  /* 0x00000000008f781c */ /* 0x000fe40001f21f70 */
[----:B------:R-:W-:Y:S11]  /*a370*/  SEL R111, R111, 0x1, P3 ;  /* 0x000000016f6f7807 */ /* 0x000ff60001800000 */
[----:B------:R-:W3:Y:S01]  /*a380*/  @!P1 S2R R102, SR_CgaCtaId ;  /* 0x0000000000669919 */ /* 0x000ee20000008800 */
[----:B-12---:R-:W-:Y:S04]  /*a390*/  @!P1 MOV R0, 0x400 ;  /* 0x0000040000009802 */ /* 0x006fe80000000f00 */
[----:B---3--:R-:W-:Y:S02]  /*a3a0*/  @!P1 LEA R101, R102, R0, 0x18 ;  /* 0x0000000066659211 */ /* 0x008fe400078ec0ff */
[----:B------:R-:W-:Y:S03]  /*a3b0*/  @!P1 SHF.L.U32 R0, R112, 0x1f, RZ ;  /* 0x0000001f70009819 */ /* 0x000fe600000006ff */
[----:B------:R-:W-:Y:S04]  /*a3c0*/  @!P1 IMAD R2, R109, 0x8, R101 ;  /* 0x000000086d029824 */ /* 0x000fe800078e0265 */
[----:B------:R-:W1:Y:S02]  /*a3d0*/  @!P1 SYNCS.PHASECHK.TRANS64.TRYWAIT P0, [R2+URZ+0xa0], R0 ;  /* 0x0000a000020095a7 */ /* 0x000e6400080011ff */
[----:B-1----:R-:W-:Y:S02]  /*a3e0*/  @!P1 SEL R111, RZ, 0x1, !P0 ;  /* 0x00000001ff6f9807 */ /* 0x002fe40004000000 */
[----:B------:R-:W-:Y:S02]  /*a3f0*/  PLOP3.LUT P1, PT, PT, PT, PT, 0x80, 0x8 ;  /* 0x000000000008781c */ /* 0x000fe40003f2f070 */
[----:B------:R-:W-:Y:S02]  /*a400*/  PLOP3.LUT P0, PT, PT, PT, PT, 0x8, 0x80 ;  /* 0x000000000080781c */ /* 0x000fe40003f0e170 */
[----:B------:R-:W-:Y:S01]  /*a410*/  P2R R128, PR, RZ, 0x2 ;  /* 0x00000002ff807803 */ /* 0x000fe20000000000 */
[----:B------:R-:W-:Y:S10]  /*a420*/  @P2 BRA `(.L_x_227) ;  /* 0xffffffbc00cc2947 */ /* 0x000ff4000383ffff */
[----:B------:R-:W-:Y:S01]  /*a430*/  ISETP.NE.AND P2, PT, R126, RZ, PT ;  /* 0x000000ff7e00720c */ /* 0x000fe20003f45270 */
[----:B------:R-:W-:Y:S01]  /*a440*/  UIADD3 UR37, UPT, UPT, UR37, 0x2, URZ ;  /* 0x0000000225257890 */ /* 0x000fe2000fffe0ff */
[----:B------:R-:W-:Y:S01]  /*a450*/  ISETP.NE.AND P0, PT, R106, 0x2, PT ;  /* 0x000000026a00780c */ /* 0x000fe20003f05270 */
[----:B------:R-:W-:Y:S02]  /*a460*/  IMAD.IADD R23, R113, 0x1, R82 ;  /* 0x0000000171177824 */ /* 0x000fe400078e0252 */
[----:B------:R-:W-:Y:S01]  /*a470*/  IMAD.IADD R22, R114, 0x1, R83 ;  /* 0x0000000172167824 */ /* 0x000fe200078e0253 */
[----:B------:R-:W-:Y:S02]  /*a480*/  SEL R0, RZ, 0x1, P0 ;  /* 0x00000001ff007807 */ /* 0x000fe40000000000 */
[----:B------:R-:W-:Y:S02]  /*a490*/  SEL R106, R106, RZ, P0 ;  /* 0x000000ff6a6a7207 */ /* 0x000fe40000000000 */
[----:B------:R-:W-:-:S03]  /*a4a0*/  LOP3.LUT R117, R117, R0, RZ, 0x3c, !PT ;  /* 0x0000000075757212 */ /* 0x000fc600078e3cff */
[----:B------:R-:W-:Y:S01]  /*a4b0*/  @P2 R2UR UR36, R115 ;  /* 0x00000000732422ca */ /* 0x000fe200000e0000 */
[----:B------:R-:W-:-:S14]  /*a4c0*/  @P2 BRA `(.L_x_228) ;  /* 0xffffffb000442947 */ /* 0x000fdc000383ffff */
[----:B------:R-:W-:-:S09]  /*a4d0*/  UISETP.NE.AND UP0, UPT, UR43, URZ, UPT ;  /* 0x000000ff2b00728c */ /* 0x000fd2000bf05270 */
[----:B------:R-:W-:Y:S05]  /*a4e0*/  BRA.U !UP0, `(.L_x_229) ;  /* 0x0000000108487547 */ /* 0x000fea000b800000 */
[----:B------:R-:W1:Y:S02]  /*a4f0*/  LDCU.64 UR4, c[0x0][0x890] ;  /* 0x00011200ff0477ac */ /* 0x000e640008000a00 */
[----:B-1----:R-:W-:-:S04]  /*a500*/  UISETP.NE.U32.AND UP0, UPT, UR4, URZ, UPT ;  /* 0x000000ff0400728c */ /* 0x002fc8000bf05070 */
[----:B------:R-:W-:-:S09]  /*a510*/  UISETP.NE.AND.EX UP0, UPT, UR5, URZ, UPT, UP0 ;  /* 0x000000ff0500728c */ /* 0x000fd2000bf05300 */
[----:B------:R-:W-:Y:S05]  /*a520*/  BRA.U UP0, `(.L_x_230) ;  /* 0x00000001000c7547 */ /* 0x000fea000b800000 */
[----:B------:R-:W-:-:S13]  /*a530*/  FSETP.NEU.AND P0, PT, R62, RZ, PT ;  /* 0x000000ff3e00720b */ /* 0x000fda0003f0d000 */
[----:B------:R-:W-:Y:S05]  /*a540*/  @!P0 EXIT ;  /* 0x000000000000894d */ /* 0x000fea0003800000 */
[----:B------:R-:W-:Y:S05]  /*a550*/  BRA `(.L_x_229) ;  /* 0x00000000002c7947 */ /* 0x000fea0003800000 */
.L_x_230:
[----:B------:R-:W-:Y:S01]  /*a560*/  ISETP.NE.AND P0, PT, R103, RZ, PT ;  /* 0x000000ff6700720c */ /* 0x000fe20003f05270 */
[----:B------:R-:W-:-:S12]  /*a570*/  BSSY.RECONVERGENT B0, `(.L_x_229) ;  /* 0x0000009000007945 */ /* 0x000fd80003800200 */
[----:B------:R-:W-:Y:S05]  /*a580*/  @P0 BRA `(.L_x_231) ;  /* 0x0000000000140947 */ /* 0x000fea0003800000 */
[----:B------:R-:W1:Y:S02]  /*a590*/  LDCU.64 UR4, c[0x0][0x888] ;  /* 0x00011100ff0477ac */ /* 0x000e640008000a00 */
[----:B-1----:R-:W-:-:S04]  /*a5a0*/  ISETP.NE.U32.AND P0, PT, RZ, UR4, PT ;  /* 0x00000004ff007c0c */ /* 0x002fc8000bf05070 */
[----:B------:R-:W-:-:S13]  /*a5b0*/  ISETP.NE.AND.EX P0, PT, RZ, UR5, PT, P0 ;  /* 0x00000005ff007c0c */ /* 0x000fda000bf05300 */
[----:B------:R-:W-:Y:S05]  /*a5c0*/  @!P0 EXIT ;  /* 0x000000000000894d */ /* 0x000fea0003800000 */
[----:B------:R-:W-:Y:S05]  /*a5d0*/  BRA `(.L_x_232) ;  /* 0x0000000000087947 */ /* 0x000fea0003800000 */
.L_x_231:
[----:B------:R-:W-:-:S13]  /*a5e0*/  FSETP.NEU.AND P0, PT, R62, RZ, PT ;  /* 0x000000ff3e00720b */ /* 0x000fda0003f0d000 */
[----:B------:R-:W-:Y:S05]  /*a5f0*/  @!P0 EXIT ;  /* 0x000000000000894d */ /* 0x000fea0003800000 */
.L_x_232:
[----:B------:R-:W-:Y:S05]  /*a600*/  BSYNC.RECONVERGENT B0 ;  /* 0x0000000000007941 */ /* 0x000fea0003800200 */
.L_x_229:
[----:B------:R-:W-:Y:S01]  /*a610*/  IMAD R0, R116, 0x8, R101 ;  /* 0x0000000874007824 */ /* 0x000fe200078e0265 */
[----:B------:R-:W-:-:S04]  /*a620*/  DEPBAR.LE SB0, 0x0 ;  /* 0x000080000000791a */ /* 0x000fc80000000000 */
[----:B------:R-:W-:-:S04]  /*a630*/  IADD3 R0, PT, PT, R0, 0xb8, RZ ;  /* 0x000000b800007810 */ /* 0x000fc80007ffe0ff */
[----:B------:R-:W-:-:S04]  /*a640*/  PRMT R0, R102, 0x654, R0 ;  /* 0x0000065466007816 */ /* 0x000fc80000000000 */
[----:B------:R-:W-:Y:S01]  /*a650*/  SYNCS.ARRIVE.TRANS64.RED.A1T0 RZ, [R0+URZ], RZ ;  /* 0x000000ff00ff79a7 */ /* 0x000fe200081004ff */
[----:B------:R-:W-:Y:S05]  /*a660*/  EXIT ;  /* 0x000000000000794d */ /* 0x000fea0003800000 */
.L_x_25:
[----:B--2---:R2:W4:Y:S02]  /*a670*/  SYNCS.PHASECHK.TRANS64.TRYWAIT P0, [R2+URZ+0x150], R3 ;  /* 0x00015003020075a7 */ /* 0x00452400080011ff */
[----:B----4-:R-:W-:Y:S05]  /*a680*/  @!P0 NANOSLEEP.SYNCS 0x989680 ;  /* 0x009896800000895d */ /* 0x010fea0003900000 */
[----:B------:R-:W4:Y:S02]  /*a690*/  @!P0 SYNCS.PHASECHK.TRANS64 P0, [R2+URZ+0x150], R3 ;  /* 0x00015003020085a7 */ /* 0x000f2400080010ff */
[----:B----4-:R-:W-:Y:S05]  /*a6a0*/  @!P0 BRA `(.L_x_25) ;  /* 0xfffffffc00f08947 */ /* 0x010fea000383ffff */
[----:B------:R-:W-:Y:S05]  /*a6b0*/  BRA `(.L_x_233) ;  /* 0xffffff7000747947 */ /* 0x000fea000383ffff */
.L_x_28:
[----:B------:R-:W-:-:S07]  /*a6c0*/  MOV R2, UR33 ;  /* 0x0000002100027c02 */ /* 0x000fce0008000f00 */
.L_x_234:
[----:B-1----:R1:W2:Y:S02]  /*a6d0*/  SYNCS.PHASECHK.TRANS64.TRYWAIT P0, [R2+URZ+0x50], R4 ;  /* 0x00005004020075a7 */ /* 0x0022a400080011ff */
[----:B--2---:R-:W-:Y:S05]  /*a6e0*/  @!P0 NANOSLEEP.SYNCS 0x989680 ;  /* 0x009896800000895d */ /* 0x004fea0003900000 */
[----:B------:R-:W2:Y:S02]  /*a6f0*/  @!P0 SYNCS.PHASECHK.TRANS64 P0, [R2+URZ+0x50], R4 ;  /* 0x00005004020085a7 */ /* 0x000ea400080010ff */
[----:B--2---:R-:W-:Y:S05]  /*a700*/  @!P0 BRA `(.L_x_234) ;  /* 0xfffffffc00f08947 */ /* 0x004fea000383ffff */
[----:B------:R-:W-:Y:S05]  /*a710*/  BRA `(.L_x_27) ;  /* 0xffffff7000dc7947 */ /* 0x000fea000383ffff */
.L_x_35:
[----:B-1----:R-:W-:-:S07]  /*a720*/  MOV R2, UR17 ;  /* 0x0000001100027c02 */ /* 0x002fce0008000f00 */
.L_x_235:
[----:B-1----:R1:W2:Y:S02]  /*a730*/  SYNCS.PHASECHK.TRANS64.TRYWAIT P0, [R2+URZ+0x50], R4 ;  /* 0x00005004020075a7 */ /* 0x0022a400080011ff */
[----:B--2---:R-:W-:Y:S05]  /*a740*/  @!P0 NANOSLEEP.SYNCS 0x989680 ;  /* 0x009896800000895d */ /* 0x004fea0003900000 */
[----:B------:R-:W2:Y:S02]  /*a750*/  @!P0 SYNCS.PHASECHK.TRANS64 P0, [R2+URZ+0x50], R4 ;  /* 0x00005004020085a7 */ /* 0x000ea400080010ff */
[----:B--2---:R-:W-:Y:S05]  /*a760*/  @!P0 BRA `(.L_x_235) ;  /* 0xfffffffc00f08947 */ /* 0x004fea000383ffff */
[----:B------:R-:W-:Y:S05]  /*a770*/  BRA `(.L_x_34) ;  /* 0xffffff74009c7947 */ /* 0x000fea000383ffff */
.L_x_40:
[----:B-1----:R1:W2:Y:S02]  /*a780*/  SYNCS.PHASECHK.TRANS64.TRYWAIT P0, [R2+URZ+0xe0], R3 ;  /* 0x0000e003020075a7 */ /* 0x0022a400080011ff */
[----:B--2---:R-:W-:Y:S05]  /*a790*/  @!P0 NANOSLEEP.SYNCS 0x989680 ;  /* 0x009896800000895d */ /* 0x004fea0003900000 */
[----:B------:R-:W2:Y:S02]  /*a7a0*/  @!P0 SYNCS.PHASECHK.TRANS64 P0, [R2+URZ+0xe0], R3 ;  /* 0x0000e003020085a7 */ /* 0x000ea400080010ff */
[----:B--2---:R-:W-:Y:S05]  /*a7b0*/  @!P0 BRA `(.L_x_40) ;  /* 0xfffffffc00f08947 */ /* 0x004fea000383ffff */
[----:B------:R-:W-:Y:S05]  /*a7c0*/  BRA `(.L_x_236) ;  /* 0xffffff7800407947 */ /* 0x000fea000383ffff */
.L_x_44:
[----:B---3--:R-:W-:-:S07]  /*a7d0*/  MOV R0, UR4 ;  /* 0x0000000400007c02 */ /* 0x008fce0008000f00 */
.L_x_237:
[----:B-1----:R1:W2:Y:S02]  /*a7e0*/  SYNCS.PHASECHK.TRANS64.TRYWAIT P0, [R0+URZ], R2 ;  /* 0x00000002000075a7 */ /* 0x0022a400080011ff */
[----:B--2---:R-:W-:Y:S05]  /*a7f0*/  @!P0 NANOSLEEP.SYNCS 0x989680 ;  /* 0x009896800000895d */ /* 0x004fea0003900000 */
[----:B------:R-:W2:Y:S02]  /*a800*/  @!P0 SYNCS.PHASECHK.TRANS64 P0, [R0+URZ], R2 ;  /* 0x00000002000085a7 */ /* 0x000ea400080010ff */
[----:B--2---:R-:W-:Y:S05]  /*a810*/  @!P0 BRA `(.L_x_237) ;  /* 0xfffffffc00f08947 */ /* 0x004fea000383ffff */
[----:B------:R-:W-:Y:S05]  /*a820*/  BRA `(.L_x_238) ;  /* 0xffffff7c00b07947 */ /* 0x000fea000383ffff */
.L_x_45:
[----:B---3--:R-:W-:-:S07]  /*a830*/  MOV R0, UR4 ;  /* 0x0000000400007c02 */ /* 0x008fce0008000f00 */
.L_x_239:
[----:B-1----:R1:W2:Y:S02]  /*a840*/  SYNCS.PHASECHK.TRANS64.TRYWAIT P0, [R0+URZ], R3 ;  /* 0x00000003000075a7 */ /* 0x0022a400080011ff */
[----:B--2---:R-:W-:Y:S05]  /*a850*/  @!P0 NANOSLEEP.SYNCS 0x989680 ;  /* 0x009896800000895d */ /* 0x004fea0003900000 */
[----:B------:R-:W2:Y:S02]  /*a860*/  @!P0 SYNCS.PHASECHK.TRANS64 P0, [R0+URZ], R3 ;  /* 0x00000003000085a7 */ /* 0x000ea400080010ff */
[----:B--2---:R-:W-:Y:S05]  /*a870*/  @!P0 BRA `(.L_x_239) ;  /* 0xfffffffc00f08947 */ /* 0x004fea000383ffff */
[----:B------:R-:W-:Y:S05]  /*a880*/  BRA `(.L_x_240) ;  /* 0xffffff7c00bc7947 */ /* 0x000fea000383ffff */
.L_x_46:
[----:B---3--:R-:W-:-:S07]  /*a890*/  MOV R0, UR4 ;  /* 0x0000000400007c02 */ /* 0x008fce0008000f00 */
.L_x_241:
[----:B-1----:R1:W2:Y:S02]  /*a8a0*/  SYNCS.PHASECHK.TRANS64.TRYWAIT P0, [R0+URZ], R3 ;  /* 0x00000003000075a7 */ /* 0x0022a400080011ff */
[----:B--2---:R-:W-:Y:S05]  /*a8b0*/  @!P0 NANOSLEEP.SYNCS 0x989680 ;  /* 0x009896800000895d */ /* 0x004fea0003900000 */
[----:B------:R-:W2:Y:S02]  /*a8c0*/  @!P0 SYNCS.PHASECHK.TRANS64 P0, [R0+URZ], R3 ;  /* 0x00000003000085a7 */ /* 0x000ea400080010ff */
[----:B--2---:R-:W-:Y:S05]  /*a8d0*/  @!P0 BRA `(.L_x_241) ;  /* 0xfffffffc00f08947 */ /* 0x004fea000383ffff */
[----:B------:R-:W-:Y:S05]  /*a8e0*/  BRA `(.L_x_242) ;  /* 0xffffff7c00c87947 */ /* 0x000fea000383ffff */
.L_x_47:
[----:B---3--:R-:W-:-:S07]  /*a8f0*/  MOV R0, UR4 ;  /* 0x0000000400007c02 */ /* 0x008fce0008000f00 */
.L_x_243:
[----:B-1----:R1:W2:Y:S02]  /*a900*/  SYNCS.PHASECHK.TRANS64.TRYWAIT P0, [R0+URZ], R3 ;  /* 0x00000003000075a7 */ /* 0x0022a400080011ff */
[----:B--2---:R-:W-:Y:S05]  /*a910*/  @!P0 NANOSLEEP.SYNCS 0x989680 ;  /* 0x009896800000895d */ /* 0x004fea0003900000 */
[----:B------:R-:W2:Y:S02]  /*a920*/  @!P0 SYNCS.PHASECHK.TRANS64 P0, [R0+URZ], R3 ;  /* 0x00000003000085a7 */ /* 0x000ea400080010ff */
[----:B--2---:R-:W-:Y:S05]  /*a930*/  @!P0 BRA `(.L_x_243) ;  /* 0xfffffffc00f08947 */ /* 0x004fea000383ffff */
[----:B------:R-:W-:Y:S05]  /*a940*/  BRA `(.L_x_244) ;  /* 0xffffff7c00d47947 */ /* 0x000fea000383ffff */
.L_x_48:
[----:B---3--:R-:W-:-:S07]  /*a950*/  MOV R0, UR4 ;  /* 0x0000000400007c02 */ /* 0x008fce0008000f00 */
.L_x_245:
[----:B-1----:R1:W2:Y:S02]  /*a960*/  SYNCS.PHASECHK.TRANS64.TRYWAIT P0, [R0+URZ], R3 ;  /* 0x00000003000075a7 */ /* 0x0022a400080011ff */
[----:B--2---:R-:W-:Y:S05]  /*a970*/  @!P0 NANOSLEEP.SYNCS 0x989680 ;  /* 0x009896800000895d */ /* 0x004fea0003900000 */
[----:B------:R-:W2:Y:S02]  /*a980*/  @!P0 SYNCS.PHASECHK.TRANS64 P0, [R0+URZ], R3 ;  /* 0x00000003000085a7 */ /* 0x000ea400080010ff */
[----:B--2---:R-:W-:Y:S05]  /*a990*/  @!P0 BRA `(.L_x_245) ;  /* 0xfffffffc00f08947 */ /* 0x004fea000383ffff */
[----:B------:R-:W-:Y:S05]  /*a9a0*/  BRA `(.L_x_246) ;  /* 0xffffff7c00e07947 */ /* 0x000fea000383ffff */
.L_x_49:
[----:B---3--:R-:W-:-:S07]  /*a9b0*/  MOV R0, UR4 ;  /* 0x0000000400007c02 */ /* 0x008fce0008000f00 */
.L_x_247:
[----:B-1----:R1:W2:Y:S02]  /*a9c0*/  SYNCS.PHASECHK.TRANS64.TRYWAIT P0, [R0+URZ], R3 ;  /* 0x00000003000075a7 */ /* 0x0022a400080011ff */
[----:B--2---:R-:W-:Y:S05]  /*a9d0*/  @!P0 NANOSLEEP.SYNCS 0x989680 ;  /* 0x009896800000895d */ /* 0x004fea0003900000 */
[----:B------:R-:W2:Y:S02]  /*a9e0*/  @!P0 SYNCS.PHASECHK.TRANS64 P0, [R0+URZ], R3 ;  /* 0x00000003000085a7 */ /* 0x000ea400080010ff */
[----:B--2---:R-:W-:Y:S05]  /*a9f0*/  @!P0 BRA `(.L_x_247) ;  /* 0xfffffffc00f08947 */ /* 0x004fea000383ffff */
[----:B------:R-:W-:Y:S05]  /*aa00*/  BRA `(.L_x_248) ;  /* 0xffffff7c00ec7947 */ /* 0x000fea000383ffff */
.L_x_50:
[----:B---3--:R-:W-:-:S07]  /*aa10*/  MOV R0, UR4 ;  /* 0x0000000400007c02 */ /* 0x008fce0008000f00 */
.L_x_249:
[----:B-1----:R1:W2:Y:S02]  /*aa20*/  SYNCS.PHASECHK.TRANS64.TRYWAIT P0, [R0+URZ], R3 ;  /* 0x00000003000075a7 */ /* 0x0022a400080011ff */
[----:B--2---:R-:W-:Y:S05]  /*aa30*/  @!P0 NANOSLEEP.SYNCS 0x989680 ;  /* 0x009896800000895d */ /* 0x004fea0003900000 */
[----:B------:R-:W2:Y:S02]  /*aa40*/  @!P0 SYNCS.PHASECHK.TRANS64 P0, [R0+URZ], R3 ;  /* 0x00000003000085a7 */ /* 0x000ea400080010ff */
[----:B--2---:R-:W-:Y:S05]  /*aa50*/  @!P0 BRA `(.L_x_249) ;  /* 0xfffffffc00f08947 */ /* 0x004fea000383ffff */
[----:B------:R-:W-:Y:S05]  /*aa60*/  BRA `(.L_x_250) ;  /* 0xffffff7c00f87947 */ /* 0x000fea000383ffff */
.L_x_51:
[----:B---3--:R-:W-:-:S07]  /*aa70*/  MOV R0, UR4 ;  /* 0x0000000400007c02 */ /* 0x008fce0008000f00 */
.L_x_251:
[----:B-1----:R1:W2:Y:S02]  /*aa80*/  SYNCS.PHASECHK.TRANS64.TRYWAIT P0, [R0+URZ], R3 ;  /* 0x00000003000075a7 */ /* 0x0022a400080011ff */
[----:B--2---:R-:W-:Y:S05]  /*aa90*/  @!P0 NANOSLEEP.SYNCS 0x989680 ;  /* 0x009896800000895d */ /* 0x004fea0003900000 */
[----:B------:R-:W2:Y:S02]  /*aaa0*/  @!P0 SYNCS.PHASECHK.TRANS64 P0, [R0+URZ], R3 ;  /* 0x00000003000085a7 */ /* 0x000ea400080010ff */
[----:B--2---:R-:W-:Y:S05]  /*aab0*/  @!P0 BRA `(.L_x_251) ;  /* 0xfffffffc00f08947 */ /* 0x004fea000383ffff */
[----:B------:R-:W-:Y:S05]  /*aac0*/  BRA `(.L_x_252) ;  /* 0xffffff8000047947 */ /* 0x000fea000383ffff */
.L_x_52:
[----:B---3--:R-:W-:-:S07]  /*aad0*/  MOV R0, UR4 ;  /* 0x0000000400007c02 */ /* 0x008fce0008000f00 */
.L_x_253:
[----:B-1----:R1:W2:Y:S02]  /*aae0*/  SYNCS.PHASECHK.TRANS64.TRYWAIT P0, [R0+URZ], R3 ;  /* 0x00000003000075a7 */ /* 0x0022a400080011ff */
[----:B--2---:R-:W-:Y:S05]  /*aaf0*/  @!P0 NANOSLEEP.SYNCS 0x989680 ;  /* 0x009896800000895d */ /* 0x004fea0003900000 */
[----:B------:R-:W2:Y:S02]  /*ab00*/  @!P0 SYNCS.PHASECHK.TRANS64 P0, [R0+URZ], R3 ;  /* 0x00000003000085a7 */ /* 0x000ea400080010ff */
[----:B--2---:R-:W-:Y:S05]  /*ab10*/  @!P0 BRA `(.L_x_253) ;  /* 0xfffffffc00f08947 */ /* 0x004fea000383ffff */
[----:B------:R-:W-:Y:S05]  /*ab20*/  BRA `(.L_x_254) ;  /* 0xffffff8000107947 */ /* 0x000fea000383ffff */
.L_x_55:
[----:B-1----:R1:W2:Y:S02]  /*ab30*/  SYNCS.PHASECHK.TRANS64.TRYWAIT P0, [R0+URZ+0x140], R4 ;  /* 0x00014004000075a7 */ /* 0x0022a400080011ff */
[----:B--2---:R-:W-:Y:S05]  /*ab40*/  @!P0 NANOSLEEP.SYNCS 0x989680 ;  /* 0x009896800000895d */ /* 0x004fea0003900000 */
[----:B------:R-:W2:Y:S02]  /*ab50*/  @!P0 SYNCS.PHASECHK.TRANS64 P0, [R0+URZ+0x140], R4 ;  /* 0x00014004000085a7 */ /* 0x000ea400080010ff */
[----:B--2---:R-:W-:Y:S05]  /*ab60*/  @!P0 BRA `(.L_x_55) ;  /* 0xfffffffc00f08947 */ /* 0x004fea000383ffff */
[----:B------:R-:W-:Y:S05]  /*ab70*/  BRA `(.L_x_255) ;  /* 0xffffff8000707947 */ /* 0x000fea000383ffff */
.L_x_56:
[----:B------:R-:W-:-:S07]  /*ab80*/  MOV R0, UR5 ;  /* 0x0000000500007c02 */ /* 0x000fce0008000f00 */
.L_x_256:
[----:B-1----:R1:W2:Y:S02]  /*ab90*/  SYNCS.PHASECHK.TRANS64.TRYWAIT P0, [R0+URZ+0xf0], R5 ;  /* 0x0000f005000075a7 */ /* 0x0022a400080011ff */
[----:B--2---:R-:W-:Y:S05]  /*aba0*/  @!P0 NANOSLEEP.SYNCS 0x989680 ;  /* 0x009896800000895d */ /* 0x004fea0003900000 */
[----:B------:R-:W2:Y:S02]  /*abb0*/  @!P0 SYNCS.PHASECHK.TRANS64 P0, [R0+URZ+0xf0], R5 ;  /* 0x0000f005000085a7 */ /* 0x000ea400080010ff */
[----:B--2---:R-:W-:Y:S05]  /*abc0*/  @!P0 BRA `(.L_x_256) ;  /* 0xfffffffc00f08947 */ /* 0x004fea000383ffff */
[----:B------:R-:W-:Y:S05]  /*abd0*/  BRA `(.L_x_257) ;  /* 0xffffff8000807947 */ /* 0x000fea000383ffff */
.L_x_57:
[----:B-1----:R1:W2:Y:S02]  /*abe0*/  SYNCS.PHASECHK.TRANS64.TRYWAIT P1, [R0+URZ+0xe0], R4 ;  /* 0x0000e004000075a7 */ /* 0x0022a400080211ff */
[----:B--2---:R-:W-:Y:S05]  /*abf0*/  @!P1 NANOSLEEP.SYNCS 0x989680 ;  /* 0x009896800000995d */ /* 0x004fea0003900000 */
[----:B------:R-:W2:Y:S02]  /*ac00*/  @!P1 SYNCS.PHASECHK.TRANS64 P1, [R0+URZ+0xe0], R4 ;  /* 0x0000e004000095a7 */ /* 0x000ea400080210ff */
[----:B--2---:R-:W-:Y:S05]  /*ac10*/  @!P1 BRA `(.L_x_57) ;  /* 0xfffffffc00f09947 */ /* 0x004fea000383ffff */
[----:B------:R-:W-:Y:S05]  /*ac20*/  BRA `(.L_x_258) ;  /* 0xffffff8000b07947 */ /* 0x000fea000383ffff */
.L_x_60:
[----:B------:R-:W-:-:S07]  /*ac30*/  MOV R0, UR5 ;  /* 0x0000000500007c02 */ /* 0x000fce0008000f00 */
.L_x_259:
[----:B-1----:R1:W2:Y:S02]  /*ac40*/  SYNCS.PHASECHK.TRANS64.TRYWAIT P0, [R0+URZ+0xf0], R2 ;  /* 0x0000f002000075a7 */ /* 0x0022a400080011ff */
[----:B--2---:R-:W-:Y:S05]  /*ac50*/  @!P0 NANOSLEEP.SYNCS 0x989680 ;  /* 0x009896800000895d */ /* 0x004fea0003900000 */
[----:B------:R-:W2:Y:S02]  /*ac60*/  @!P0 SYNCS.PHASECHK.TRANS64 P0, [R0+URZ+0xf0], R2 ;  /* 0x0000f002000085a7 */ /* 0x000ea400080010ff */
[----:B--2---:R-:W-:Y:S05]  /*ac70*/  @!P0 BRA `(.L_x_259) ;  /* 0xfffffffc00f08947 */ /* 0x004fea000383ffff */
[----:B------:R-:W-:Y:S05]  /*ac80*/  BRA `(.L_x_59) ;  /* 0xffffff8400047947 */ /* 0x000fea000383ffff */
.L_x_69:
[----:B-1----:R-:W-:-:S04]  /*ac90*/  MOV R4, UR7 ;  /* 0x0000000700047c02 */ /* 0x002fc80008000f00 */
[----:B------:R1:W2:Y:S03]  /*aca0*/  SYNCS.PHASECHK.TRANS64.TRYWAIT P0, [R4+URZ+0x8], R5 ;  /* 0x00000805040075a7 */ /* 0x0002a600080011ff */
[----:B--2---:R-:W-:Y:S05]  /*acb0*/  @!P0 NANOSLEEP.SYNCS 0x989680 ;  /* 0x009896800000895d */ /* 0x004fea0003900000 */
[----:B------:R-:W2:Y:S02]  /*acc0*/  @!P0 SYNCS.PHASECHK.TRANS64 P0, [R4+URZ+0x8], R5 ;  /* 0x00000805040085a7 */ /* 0x000ea400080010ff */
[----:B--2---:R-:W-:Y:S05]  /*acd0*/  @!P0 BRA `(.L_x_69) ;  /* 0xfffffffc00ec8947 */ /* 0x004fea000383ffff */
[----:B------:R-:W-:Y:S05]  /*ace0*/  BRA `(.L_x_68) ;  /* 0xffffff8400b87947 */ /* 0x000fea000383ffff */
.L_x_71:
[----:B------:R-:W-:Y:S01]  /*acf0*/  BSSY B0, `(.L_x_260) ;  /* 0x0000006000007945 */ /* 0x000fe20003800000 */
[----:B------:R-:W-:-:S07]  /*ad00*/  MOV R15, 0xffffffff ;  /* 0xffffffff000f7802 */ /* 0x000fce0000000f00 */
[----:B-1---5:R-:W-:Y:S05]  /*ad10*/  WARPSYNC.COLLECTIVE R15, `(.L_x_261) ;  /* 0x000000000f0c7348 */ /* 0x022fea0003c00000 */
[----:B------:R-:W-:Y:S02]  /*ad20*/  ELECT P6, UR79, PT ;  /* 0x00000000004f782f */ /* 0x000fe400038c0000 */
[----:B------:R-:W-:Y:S01]  /*ad30*/  MOV R14, UR79 ;  /* 0x0000004f000e7c02 */ /* 0x000fe20008000f00 */
[----:B-1---5:R-:W-:Y:S10]  /*ad40*/  ENDCOLLECTIVE ;  /* 0x000000000000791b */ /* 0x022ff40003800000 */
.L_x_261:
[----:B------:R-:W-:Y:S05]  /*ad50*/  BSYNC B0 ;  /* 0x0000000000007941 */ /* 0x000fea0003800000 */
.L_x_260:
[----:B------:R-:W-:Y:S05]  /*ad60*/  BRA `(.L_x_262) ;  /* 0xffffff8400e87947 */ /* 0x000fea000383ffff */
.L_x_73:
[----:B-1----:R-:W-:-:S04]  /*ad70*/  MOV R2, UR7 ;  /* 0x0000000700027c02 */ /* 0x002fc80008000f00 */
[----:B------:R1:W2:Y:S03]  /*ad80*/  SYNCS.PHASECHK.TRANS64.TRYWAIT P0, [R2+URZ+0x8], R3 ;  /* 0x00000803020075a7 */ /* 0x0002a600080011ff */
[----:B--2---:R-:W-:Y:S05]  /*ad90*/  @!P0 NANOSLEEP.SYNCS 0x989680 ;  /* 0x009896800000895d */ /* 0x004fea0003900000 */
[----:B------:R-:W2:Y:S02]  /*ada0*/  @!P0 SYNCS.PHASECHK.TRANS64 P0, [R2+URZ+0x8], R3 ;  /* 0x00000803020085a7 */ /* 0x000ea400080010ff */
[----:B--2---:R-:W-:Y:S05]  /*adb0*/  @!P0 BRA `(.L_x_73) ;  /* 0xfffffffc00ec8947 */ /* 0x004fea000383ffff */
[----:B------:R-:W-:Y:S05]  /*adc0*/  BRA `(.L_x_72) ;  /* 0xffffff8400ec7947 */ /* 0x000fea000383ffff */
.L_x_74:
[----:B-1----:R1:W2:Y:S02]  /*add0*/  SYNCS.PHASECHK.TRANS64.TRYWAIT P0, [R0+URZ+0xe0], R4 ;  /* 0x0000e004000075a7 */ /* 0x0022a400080011ff */
[----:B--2---:R-:W-:Y:S05]  /*ade0*/  @!P0 NANOSLEEP.SYNCS 0x989680 ;  /* 0x009896800000895d */ /* 0x004fea0003900000 */
[----:B------:R-:W2:Y:S02]  /*adf0*/  @!P0 SYNCS.PHASECHK.TRANS64 P0, [R0+URZ+0xe0], R4 ;  /* 0x0000e004000085a7 */ /* 0x000ea400080010ff */
[----:B--2---:R-:W-:Y:S05]  /*ae00*/  @!P0 BRA `(.L_x_74) ;  /* 0xfffffffc00f08947 */ /* 0x004fea000383ffff */
[----:B------:R-:W-:Y:S05]  /*ae10*/  BRA `(.L_x_263) ;  /* 0xffffff8800d87947 */ /* 0x000fea000383ffff */
.L_x_76:
[----:B------:R-:W-:-:S07]  /*ae20*/  MOV R0, UR9 ;  /* 0x0000000900007c02 */ /* 0x000fce0008000f00 */
.L_x_264:
[----:B-1----:R1:W2:Y:S02]  /*ae30*/  SYNCS.PHASECHK.TRANS64.TRYWAIT P0, [R0+URZ+0x120], R4 ;  /* 0x00012004000075a7 */ /* 0x0022a400080011ff */
[----:B--2---:R-:W-:Y:S05]  /*ae40*/  @!P0 NANOSLEEP.SYNCS 0x989680 ;  /* 0x009896800000895d */ /* 0x004fea0003900000 */
[----:B------:R-:W2:Y:S02]  /*ae50*/  @!P0 SYNCS.PHASECHK.TRANS64 P0, [R0+URZ+0x120], R4 ;  /* 0x00012004000085a7 */ /* 0x000ea400080010ff */
[----:B--2---:R-:W-:Y:S05]  /*ae60*/  @!P0 BRA `(.L_x_264) ;  /* 0xfffffffc00f08947 */ /* 0x004fea000383ffff */
[----:B------:R-:W-:Y:S05]  /*ae70*/  BRA `(.L_x_265) ;  /* 0xffffff8c00247947 */ /* 0x000fea000383ffff */
.L_x_79:
[----:B------:R-:W-:Y:S07]  /*ae80*/  MOV R0, UR8 ;  /* 0x0000000800007c02 */ /* 0x000fee0008000f00 */
.L_x_266:
[----:B-1----:R1:W2:Y:S02]  /*ae90*/  SYNCS.PHASECHK.TRANS64.TRYWAIT P0, [R0+URZ], R4 ;  /* 0x00000004000075a7 */ /* 0x0022a400080011ff */
[----:B--2---:R-:W-:Y:S05]  /*aea0*/  @!P0 NANOSLEEP.SYNCS 0x989680 ;  /* 0x009896800000895d */ /* 0x004fea0003900000 */
[----:B------:R-:W2:Y:S02]  /*aeb0*/  @!P0 SYNCS.PHASECHK.TRANS64 P0, [R0+URZ], R4 ;  /* 0x00000004000085a7 */ /* 0x000ea400080010ff */
[----:B--2---:R-:W-:Y:S05]  /*aec0*/  @!P0 BRA `(.L_x_266) ;  /* 0xfffffffc00f08947 */ /* 0x004fea000383ffff */
[----:B------:R-:W-:Y:S05]  /*aed0*/  BRA `(.L_x_78) ;  /* 0xffffff8c00387947 */ /* 0x000fea000383ffff */
.L_x_83:
[----:B-1----:R-:W-:-:S07]  /*aee0*/  MOV R0, UR8 ;  /* 0x0000000800007c02 */ /* 0x002fce0008000f00 */
.L_x_267:
[----:B-1----:R1:W2:Y:S02]  /*aef0*/  SYNCS.PHASECHK.TRANS64.TRYWAIT P0, [R0+URZ], R2 ;  /* 0x00000002000075a7 */ /* 0x0022a400080011ff */
[----:B--2---:R-:W-:Y:S05]  /*af00*/  @!P0 NANOSLEEP.SYNCS 0x989680 ;  /* 0x009896800000895d */ /* 0x004fea0003900000 */
[----:B------:R-:W2:Y:S02]  /*af10*/  @!P0 SYNCS.PHASECHK.TRANS64 P0, [R0+URZ], R2 ;  /* 0x00000002000085a7 */ /* 0x000ea400080010ff */
[----:B--2---:R-:W-:Y:S05]  /*af20*/  @!P0 BRA `(.L_x_267) ;  /* 0xfffffffc00f08947 */ /* 0x004fea000383ffff */
[----:B------:R-:W-:Y:S05]  /*af30*/  BRA `(.L_x_268) ;  /* 0xffffff90002c7947 */ /* 0x000fea000383ffff */
.L_x_84:
[----:B------:R-:W-:-:S07]  /*af40*/  MOV R0, UR8 ;  /* 0x0000000800007c02 */ /* 0x000fce0008000f00 */
.L_x_269:
[----:B-1----:R1:W2:Y:S02]  /*af50*/  SYNCS.PHASECHK.TRANS64.TRYWAIT P0, [R0+URZ], R3 ;  /* 0x00000003000075a7 */ /* 0x0022a400080011ff */
[----:B--2---:R-:W-:Y:S05]  /*af60*/  @!P0 NANOSLEEP.SYNCS 0x989680 ;  /* 0x009896800000895d */ /* 0x004fea0003900000 */
[----:B------:R-:W2:Y:S02]  /*af70*/  @!P0 SYNCS.PHASECHK.TRANS64 P0, [R0+URZ], R3 ;  /* 0x00000003000085a7 */ /* 0x000ea400080010ff */
[----:B--2---:R-:W-:Y:S05]  /*af80*/  @!P0 BRA `(.L_x_269) ;  /* 0xfffffffc00f08947 */ /* 0x004fea000383ffff */
[----:B------:R-:W-:Y:S05]  /*af90*/  BRA `(.L_x_270) ;  /* 0xffffff9000387947 */ /* 0x000fea000383ffff */
.L_x_85:
[----:B------:R-:W-:-:S07]  /*afa0*/  MOV R0, UR8 ;  /* 0x0000000800007c02 */ /* 0x000fce0008000f00 */
.L_x_271:
[----:B-1----:R1:W2:Y:S02]  /*afb0*/  SYNCS.PHASECHK.TRANS64.TRYWAIT P0, [R0+URZ], R3 ;  /* 0x00000003000075a7 */ /* 0x0022a400080011ff */
[----:B--2---:R-:W-:Y:S05]  /*afc0*/  @!P0 NANOSLEEP.SYNCS 0x989680 ;  /* 0x009896800000895d */ /* 0x004fea0003900000 */
[----:B------:R-:W2:Y:S02]  /*afd0*/  @!P0 SYNCS.PHASECHK.TRANS64 P0, [R0+URZ], R3 ;  /* 0x00000003000085a7 */ /* 0x000ea400080010ff */
[----:B--2---:R-:W-:Y:S05]  /*afe0*/  @!P0 BRA `(.L_x_271) ;  /* 0xfffffffc00f08947 */ /* 0x004fea000383ffff */
[----:B------:R-:W-:Y:S05]  /*aff0*/  BRA `(.L_x_272) ;  /* 0xffffff9000447947 */ /* 0x000fea000383ffff */
.L_x_88:
[----:B------:R-:W-:-:S07]  /*b000*/  MOV R0, UR7 ;  /* 0x0000000700007c02 */ /* 0x000fce0008000f00 */
.L_x_273:
[----:B-1----:R1:W2:Y:S02]  /*b010*/  SYNCS.PHASECHK.TRANS64.TRYWAIT P1, [R0+URZ+0x160], R2 ;  /* 0x00016002000075a7 */ /* 0x0022a400080211ff */
[----:B--2---:R-:W-:Y:S05]  /*b020*/  @!P1 NANOSLEEP.SYNCS 0x989680 ;  /* 0x009896800000995d */ /* 0x004fea0003900000 */
[----:B------:R-:W2:Y:S02]  /*b030*/  @!P1 SYNCS.PHASECHK.TRANS64 P1, [R0+URZ+0x160], R2 ;  /* 0x00016002000095a7 */ /* 0x000ea400080210ff */
[----:B--2---:R-:W-:Y:S05]  /*b040*/  @!P1 BRA `(.L_x_273) ;  /* 0xfffffffc00f09947 */ /* 0x004fea000383ffff */
[----:B------:R-:W-:Y:S05]  /*b050*/  BRA `(.L_x_274) ;  /* 0xffffff9000907947 */ /* 0x000fea000383ffff */
.L_x_93:
[----:B--2---:R2:W4:Y:S02]  /*b060*/  SYNCS.PHASECHK.TRANS64.TRYWAIT P0, [R0+URZ+0xe0], R2 ;  /* 0x0000e002000075a7 */ /* 0x00452400080011ff */
[----:B----4-:R-:W-:Y:S05]  /*b070*/  @!P0 NANOSLEEP.SYNCS 0x989680 ;  /* 0x009896800000895d */ /* 0x010fea0003900000 */
[----:B------:R-:W4:Y:S02]  /*b080*/  @!P0 SYNCS.PHASECHK.TRANS64 P0, [R0+URZ+0xe0], R2 ;  /* 0x0000e002000085a7 */ /* 0x000f2400080010ff */
[----:B----4-:R-:W-:Y:S05]  /*b090*/  @!P0 BRA `(.L_x_93) ;  /* 0xfffffffc00f08947 */ /* 0x010fea000383ffff */
[----:B------:R-:W-:Y:S05]  /*b0a0*/  BRA `(.L_x_275) ;  /* 0xffffff9400947947 */ /* 0x000fea000383ffff */
.L_x_96:
[----:B------:R-:W-:Y:S07]  /*b0b0*/  MOV R0, UR5 ;  /* 0x0000000500007c02 */ /* 0x000fee0008000f00 */
.L_x_276:
[----:B--2---:R2:W4:Y:S02]  /*b0c0*/  SYNCS.PHASECHK.TRANS64.TRYWAIT P0, [R0+URZ+0xd8], R2 ;  /* 0x0000d802000075a7 */ /* 0x00452400080011ff */
[----:B----4-:R-:W-:Y:S05]  /*b0d0*/  @!P0 NANOSLEEP.SYNCS 0x989680 ;  /* 0x009896800000895d */ /* 0x010fea0003900000 */
[----:B------:R-:W4:Y:S02]  /*b0e0*/  @!P0 SYNCS.PHASECHK.TRANS64 P0, [R0+URZ+0xd8], R2 ;  /* 0x0000d802000085a7 */ /* 0x000f2400080010ff */
[----:B----4-:R-:W-:Y:S05]  /*b0f0*/  @!P0 BRA `(.L_x_276) ;  /* 0xfffffffc00f08947 */ /* 0x010fea000383ffff */
[----:B------:R-:W-:Y:S05]  /*b100*/  BRA `(.L_x_95) ;  /* 0xffffff9800747947 */ /* 0x000fea000383ffff */
.L_x_99:
[----:B------:R-:W-:Y:S07]  /*b110*/  MOV R0, UR16 ;  /* 0x0000001000007c02 */ /* 0x000fee0008000f00 */
.L_x_277:
[----:B-1----:R1:W2:Y:S02]  /*b120*/  SYNCS.PHASECHK.TRANS64.TRYWAIT P0, [R0+URZ+0xb8], R9 ;  /* 0x0000b809000075a7 */ /* 0x0022a400080011ff */
[----:B--2---:R-:W-:Y:S05]  /*b130*/  @!P0 NANOSLEEP.SYNCS 0x989680 ;  /* 0x009896800000895d */ /* 0x004fea0003900000 */
[----:B------:R-:W2:Y:S02]  /*b140*/  @!P0 SYNCS.PHASECHK.TRANS64 P0, [R0+URZ+0xb8], R9 ;  /* 0x0000b809000085a7 */ /* 0x000ea400080010ff */
[----:B--2---:R-:W-:Y:S05]  /*b150*/  @!P0 BRA `(.L_x_277) ;  /* 0xfffffffc00f08947 */ /* 0x004fea000383ffff */
[----:B------:R-:W-:Y:S05]  /*b160*/  BRA `(.L_x_278) ;  /* 0xffffff9800ec7947 */ /* 0x000fea000383ffff */
.L_x_100:
[----:B------:R-:W-:Y:S07]  /*b170*/  MOV R0, UR14 ;  /* 0x0000000e00007c02 */ /* 0x000fee0008000f00 */
.L_x_279:
[----:B-1----:R1:W2:Y:S02]  /*b180*/  SYNCS.PHASECHK.TRANS64.TRYWAIT P0, [R0+URZ+0xb8], R22 ;  /* 0x0000b816000075a7 */ /* 0x0022a400080011ff */
[----:B--2---:R-:W-:Y:S05]  /*b190*/  @!P0 NANOSLEEP.SYNCS 0x989680 ;  /* 0x009896800000895d */ /* 0x004fea0003900000 */
[----:B------:R-:W2:Y:S02]  /*b1a0*/  @!P0 SYNCS.PHASECHK.TRANS64 P0, [R0+URZ+0xb8], R22 ;  /* 0x0000b816000085a7 */ /* 0x000ea400080010ff */
[----:B--2---:R-:W-:Y:S05]  /*b1b0*/  @!P0 BRA `(.L_x_279) ;  /* 0xfffffffc00f08947 */ /* 0x004fea000383ffff */
[----:B------:R-:W-:Y:S05]  /*b1c0*/  BRA `(.L_x_280) ;  /* 0xffffff9c008c7947 */ /* 0x000fea000383ffff */
.L_x_102:
[----:B------:R-:W-:-:S07]  /*b1d0*/  MOV R0, UR4 ;  /* 0x0000000400007c02 */ /* 0x000fce0008000f00 */
.L_x_281:
[----:B-1----:R1:W4:Y:S02]  /*b1e0*/  SYNCS.PHASECHK.TRANS64.TRYWAIT P0, [R0+URZ], R2 ;  /* 0x00000002000075a7 */ /* 0x00232400080011ff */
[----:B----4-:R-:W-:Y:S05]  /*b1f0*/  @!P0 NANOSLEEP.SYNCS 0x989680 ;  /* 0x009896800000895d */ /* 0x010fea0003900000 */
[----:B------:R-:W4:Y:S02]  /*b200*/  @!P0 SYNCS.PHASECHK.TRANS64 P0, [R0+URZ], R2 ;  /* 0x00000002000085a7 */ /* 0x000f2400080010ff */
[----:B----4-:R-:W-:Y:S05]  /*b210*/  @!P0 BRA `(.L_x_281) ;  /* 0xfffffffc00f08947 */ /* 0x010fea000383ffff */
[----:B------:R-:W-:Y:S05]  /*b220*/  BRA `(.L_x_282) ;  /* 0xffffffa000187947 */ /* 0x000fea000383ffff */
.L_x_103:
[----:B------:R-:W-:-:S07]  /*b230*/  MOV R0, UR4 ;  /* 0x0000000400007c02 */ /* 0x000fce0008000f00 */
.L_x_283:
[----:B-1----:R1:W4:Y:S02]  /*b240*/  SYNCS.PHASECHK.TRANS64.TRYWAIT P0, [R0+URZ], R2 ;  /* 0x00000002000075a7 */ /* 0x00232400080011ff */
[----:B----4-:R-:W-:Y:S05]  /*b250*/  @!P0 NANOSLEEP.SYNCS 0x989680 ;  /* 0x009896800000895d */ /* 0x010fea0003900000 */
[----:B------:R-:W4:Y:S02]  /*b260*/  @!P0 SYNCS.PHASECHK.TRANS64 P0, [R0+URZ], R2 ;  /* 0x00000002000085a7 */ /* 0x000f2400080010ff */
[----:B----4-:R-:W-:Y:S05]  /*b270*/  @!P0 BRA `(.L_x_283) ;  /* 0xfffffffc00f08947 */ /* 0x010fea000383ffff */
[----:B------:R-:W-:Y:S05]  /*b280*/  BRA `(.L_x_284) ;  /* 0xffffffa000247947 */ /* 0x000fea000383ffff */
.L_x_105:
[----:B-1----:R1:W2:Y:S02]  /*b290*/  SYNCS.PHASECHK.TRANS64.TRYWAIT P0, [R0+URZ+0xe0], R2 ;  /* 0x0000e002000075a7 */ /* 0x0022a400080011ff */
[----:B--2---:R-:W-:Y:S05]  /*b2a0*/  @!P0 NANOSLEEP.SYNCS 0x989680 ;  /* 0x009896800000895d */ /* 0x004fea0003900000 */
[----:B------:R-:W2:Y:S02]  /*b2b0*/  @!P0 SYNCS.PHASECHK.TRANS64 P0, [R0+URZ+0xe0], R2 ;  /* 0x0000e002000085a7 */ /* 0x000ea400080010ff */
[----:B--2---:R-:W-:Y:S05]  /*b2c0*/  @!P0 BRA `(.L_x_105) ;  /* 0xfffffffc00f08947 */ /* 0x004fea000383ffff */
[----:B------:R-:W-:Y:S05]  /*b2d0*/  BRA `(.L_x_285) ;  /* 0xffffffa000e07947 */ /* 0x000fea000383ffff */
.L_x_119:
[----:B-1----:R1:W2:Y:S02]  /*b2e0*/  SYNCS.PHASECHK.TRANS64.TRYWAIT P0, [R2+URZ+0xa0], R0 ;  /* 0x0000a000020075a7 */ /* 0x0022a400080011ff */
[----:B--2---:R-:W-:Y:S05]  /*b2f0*/  @!P0 NANOSLEEP.SYNCS 0x989680 ;  /* 0x009896800000895d */ /* 0x004fea0003900000 */
[----:B------:R-:W2:Y:S02]  /*b300*/  @!P0 SYNCS.PHASECHK.TRANS64 P0, [R2+URZ+0xa0], R0 ;  /* 0x0000a000020085a7 */ /* 0x000ea400080010ff */
[----:B--2---:R-:W-:Y:S05]  /*b310*/  @!P0 BRA `(.L_x_119) ;  /* 0xfffffffc00f08947 */ /* 0x004fea000383ffff */
[----:B------:R-:W-:Y:S05]  /*b320*/  BRA `(.L_x_118) ;  /* 0xffffffb0005c7947 */ /* 0x000fea000383ffff */
.L_x_122:
[----:B--2---:R2:W1:Y:S02]  /*b330*/  SYNCS.PHASECHK.TRANS64.TRYWAIT P0, [R131+URZ+0x100], R0 ;  /* 0x00010000830075a7 */ /* 0x00446400080011ff */
[----:B-1----:R-:W-:Y:S05]  /*b340*/  @!P0 NANOSLEEP.SYNCS 0x989680 ;  /* 0x009896800000895d */ /* 0x002fea0003900000 */
[----:B------:R-:W1:Y:S02]  /*b350*/  @!P0 SYNCS.PHASECHK.TRANS64 P0, [R131+URZ+0x100], R0 ;  /* 0x00010000830085a7 */ /* 0x000e6400080010ff */
[----:B-1----:R-:W-:Y:S05]  /*b360*/  @!P0 BRA `(.L_x_122) ;  /* 0xfffffffc00f08947 */ /* 0x002fea000383ffff */
[----:B------:R-:W-:Y:S05]  /*b370*/  BRA `(.L_x_121) ;  /* 0xffffffb000b87947 */ /* 0x000fea000383ffff */
        .weak           $__internal_0_$__cuda_sm10x_tcgen05_guardrail_trap_col_being_dealloced_not_returned_by_alloc
        .type           $__internal_0_$__cuda_sm10x_tcgen05_guardrail_trap_col_being_dealloced_not_returned_by_alloc,@function
        .size           $__internal_0_$__cuda_sm10x_tcgen05_guardrail_trap_col_being_dealloced_not_returned_by_alloc,($__internal_1_$__cuda_sm10x_tcgen05_guardrail_trap_phase_invalid_during_alloc - $__internal_0_$__cuda_sm10x_tcgen05_guardrail_trap_col_being_dealloced_not_returned_by_alloc)
$__internal_0_$__cuda_sm10x_tcgen05_guardrail_trap_col_being_dealloced_not_returned_by_alloc:
[----:B------:R-:W-:Y:S05]  /*b380*/  BPT.TRAP 0x1 ;  /* 0x000000040000795c */ /* 0x000fea0000300000 */
[----:B------:R-:W-:-:S04]  /*b390*/  HFMA2 R3, -RZ, RZ, 0, 0 ;  /* 0x00000000ff037431 */ /* 0x000fc800000001ff */
[----:B------:R-:W-:Y:S05]  /*b3a0*/  RET.REL.NODEC R2 `(_ZN7cutlass13device_kernelINS_4gemm6kernel13GemmUniversalIN4cute5tupleIJiiiiEEENS1_10collective13CollectiveMmaINS1_35MainloopSm100TmaUmmaWarpSpecializedILi10ELi2ELi4ENS5_IJNS4_1CILi2EEENSA_ILi1EEESC_EEEEENS5_IJNSA_ILi256EEENSA_ILi64EEESG_EEENS_6half_tENS5_IJlSC_lEEESI_SJ_NS4_8TiledMMAINS4_8MMA_AtomIJNS4_26SM100_MMA_F16BF16_2x1SM_SSISI_SI_fLi256ELi64ELNS4_4UMMA5MajorE0ELSO_0ELNSN_7ScaleInE0ELSP_0EEEEEENS4_6LayoutINS5_IJSC_SC_SC_EEENS5_IJNSA_ILi0EEESU_SU_EEEEENS5_IJNS4_10UnderscoreESX_SX_EEEEENS4_18SM100_TMA_2SM_LOADENS4_14ComposedLayoutINS4_7SwizzleILi3ELi4ELi3EEENS4_18smem_ptr_flag_bitsILi16EEENSS_INS5_IJNSA_ILi8EEESG_EEENS5_IJSG_SC_EEEEEEEvNS4_8identityES10_S1A_vS1B_EENS_8epilogue10collective18CollectiveEpilogueINS1D_23Sm100TmaWarpSpecializedILi3ELi2ELi32ELb1ELb0EEEJNS5_IJNSA_ILi128EEESG_SG_EEENS5_IJNSS_IS1I_SC_EENSS_INSA_ILi32EEESC_EEEEESI_SJ_SI_SJ_NS1D_6fusion15FusionCallbacksIS1H_NS1O_13LinCombEltActINS1D_6thread7SigmoidESI_fSI_fLNS_15FloatRoundStyleE2EEES1J_S1N_JEEENS4_5SM1004TMEM4LOAD26SM100_TMEM_LOAD_32dp32b32xENS4_13SM90_TMA_LOADENS11_INS12_ILi2ELi4ELi3EEES15_NSS_INS5_IJS16_S1L_EEENS5_IJS1L_SC_EEEEEEENS4_39AutoVectorizingCopyWithAssumedAlignmentILi128EEENS4_14SM90_TMA_STOREES25_S27_S27_EEEvvEEEEvNT_6ParamsE) ;  /* 0xffffff4c02147950 */ /* 0x000fea0003c3ffff */
        .weak           $__internal_1_$__cuda_sm10x_tcgen05_guardrail_trap_phase_invalid_during_alloc
        .type           $__internal_1_$__cuda_sm10x_tcgen05_guardrail_trap_phase_invalid_during_alloc,@function
        .size           $__internal_1_$__cuda_sm10x_tcgen05_guardrail_trap_phase_invalid_during_alloc,($__internal_2_$__cuda_sm10x_tcgen05_guardrail_trap_unallocated_columns_being_dealloced - $__internal_1_$__cuda_sm10x_tcgen05_guardrail_trap_phase_invalid_during_alloc)
$__internal_1_$__cuda_sm10x_tcgen05_guardrail_trap_phase_invalid_during_alloc:
[----:B------:R-:W-:Y:S05]  /*b3b0*/  BPT.TRAP 0x1 ;  /* 0x000000040000795c */ /* 0x000fea0000300000 */
[----:B------:R-:W-:-:S04]  /*b3c0*/  MOV R3, 0x0 ;  /* 0x0000000000037802 */ /* 0x000fc80000000f00 */
[----:B------:R-:W-:Y:S05]  /*b3d0*/  RET.REL.NODEC R2 `(_ZN7cutlass13device_kernelINS_4gemm6kernel13GemmUniversalIN4cute5tupleIJiiiiEEENS1_10collective13CollectiveMmaINS1_35MainloopSm100TmaUmmaWarpSpecializedILi10ELi2ELi4ENS5_IJNS4_1CILi2EEENSA_ILi1EEESC_EEEEENS5_IJNSA_ILi256EEENSA_ILi64EEESG_EEENS_6half_tENS5_IJlSC_lEEESI_SJ_NS4_8TiledMMAINS4_8MMA_AtomIJNS4_26SM100_MMA_F16BF16_2x1SM_SSISI_SI_fLi256ELi64ELNS4_4UMMA5MajorE0ELSO_0ELNSN_7ScaleInE0ELSP_0EEEEEENS4_6LayoutINS5_IJSC_SC_SC_EEENS5_IJNSA_ILi0EEESU_SU_EEEEENS5_IJNS4_10UnderscoreESX_SX_EEEEENS4_18SM100_TMA_2SM_LOADENS4_14ComposedLayoutINS4_7SwizzleILi3ELi4ELi3EEENS4_18smem_ptr_flag_bitsILi16EEENSS_INS5_IJNSA_ILi8EEESG_EEENS5_IJSG_SC_EEEEEEEvNS4_8identityES10_S1A_vS1B_EENS_8epilogue10collective18CollectiveEpilogueINS1D_23Sm100TmaWarpSpecializedILi3ELi2ELi32ELb1ELb0EEEJNS5_IJNSA_ILi128EEESG_SG_EEENS5_IJNSS_IS1I_SC_EENSS_INSA_ILi32EEESC_EEEEESI_SJ_SI_SJ_NS1D_6fusion15FusionCallbacksIS1H_NS1O_13LinCombEltActINS1D_6thread7SigmoidESI_fSI_fLNS_15FloatRoundStyleE2EEES1J_S1N_JEEENS4_5SM1004TMEM4LOAD26SM100_TMEM_LOAD_32dp32b32xENS4_13SM90_TMA_LOADENS11_INS12_ILi2ELi4ELi3EEES15_NSS_INS5_IJS16_S1L_EEENS5_IJS1L_SC_EEEEEEENS4_39AutoVectorizingCopyWithAssumedAlignmentILi128EEENS4_14SM90_TMA_STOREES25_S27_S27_EEEvvEEEEvNT_6ParamsE) ;  /* 0xffffff4c02087950 */ /* 0x000fea0003c3ffff */
        .weak           $__internal_2_$__cuda_sm10x_tcgen05_guardrail_trap_unallocated_columns_being_dealloced
        .type           $__internal_2_$__cuda_sm10x_tcgen05_guardrail_trap_unallocated_columns_being_dealloced,@function
        .size           $__internal_2_$__cuda_sm10x_tcgen05_guardrail_trap_unallocated_columns_being_dealloced,($__internal_3_$__cuda_sm20_rcp_rn_f32_slowpath - $__internal_2_$__cuda_sm10x_tcgen05_guardrail_trap_unallocated_columns_being_dealloced)
$__internal_2_$__cuda_sm10x_tcgen05_guardrail_trap_unallocated_columns_being_dealloced:
[----:B------:R-:W-:Y:S05]  /*b3e0*/  BPT.TRAP 0x1 ;  /* 0x000000040000795c */ /* 0x000fea0000300000 */
[----:B------:R-:W-:-:S04]  /*b3f0*/  HFMA2 R3, -RZ, RZ, 0, 0 ;  /* 0x00000000ff037431 */ /* 0x000fc800000001ff */
[----:B------:R-:W-:Y:S05]  /*b400*/  RET.REL.NODEC R2 `(_ZN7cutlass13device_kernelINS_4gemm6kernel13GemmUniversalIN4cute5tupleIJiiiiEEENS1_10collective13CollectiveMmaINS1_35MainloopSm100TmaUmmaWarpSpecializedILi10ELi2ELi4ENS5_IJNS4_1CILi2EEENSA_ILi1EEESC_EEEEENS5_IJNSA_ILi256EEENSA_ILi64EEESG_EEENS_6half_tENS5_IJlSC_lEEESI_SJ_NS4_8TiledMMAINS4_8MMA_AtomIJNS4_26SM100_MMA_F16BF16_2x1SM_SSISI_SI_fLi256ELi64ELNS4_4UMMA5MajorE0ELSO_0ELNSN_7ScaleInE0ELSP_0EEEEEENS4_6LayoutINS5_IJSC_SC_SC_EEENS5_IJNSA_ILi0EEESU_SU_EEEEENS5_IJNS4_10UnderscoreESX_SX_EEEEENS4_18SM100_TMA_2SM_LOADENS4_14ComposedLayoutINS4_7SwizzleILi3ELi4ELi3EEENS4_18smem_ptr_flag_bitsILi16EEENSS_INS5_IJNSA_ILi8EEESG_EEENS5_IJSG_SC_EEEEEEEvNS4_8identityES10_S1A_vS1B_EENS_8epilogue10collective18CollectiveEpilogueINS1D_23Sm100TmaWarpSpecializedILi3ELi2ELi32ELb1ELb0EEEJNS5_IJNSA_ILi128EEESG_SG_EEENS5_IJNSS_IS1I_SC_EENSS_INSA_ILi32EEESC_EEEEESI_SJ_SI_SJ_NS1D_6fusion15FusionCallbacksIS1H_NS1O_13LinCombEltActINS1D_6thread7SigmoidESI_fSI_fLNS_15FloatRoundStyleE2EEES1J_S1N_JEEENS4_5SM1004TMEM4LOAD26SM100_TMEM_LOAD_32dp32b32xENS4_13SM90_TMA_LOADENS11_INS12_ILi2ELi4ELi3EEES15_NSS_INS5_IJS16_S1L_EEENS5_IJS1L_SC_EEEEEEENS4_39AutoVectorizingCopyWithAssumedAlignmentILi128EEENS4_14SM90_TMA_STOREES25_S27_S27_EEEvvEEEEvNT_6ParamsE) ;  /* 0xffffff4802fc7950 */ /* 0x000fea0003c3ffff */
        .weak           $__internal_3_$__cuda_sm20_rcp_rn_f32_slowpath
        .type           $__internal_3_$__cuda_sm20_rcp_rn_f32_slowpath,@function
        .size           $__internal_3_$__cuda_sm20_rcp_rn_f32_slowpath,(.L_x_291 - $__internal_3_$__cuda_sm20_rcp_rn_f32_slowpath)
$__internal_3_$__cuda_sm20_rcp_rn_f32_slowpath:
[----:B------:R-:W-:Y:S01]  /*b410*/  IMAD.SHL.U32 R53, R56, 0x2, RZ ;  /* 0x0000000238357824 */ /* 0x000fe200078e00ff */
[----:B------:R-:W-:Y:S04]  /*b420*/  BSSY.RECONVERGENT B0, `(.L_x_286) ;  /* 0x0000030000007945 */ /* 0x000fe80003800200 */
[----:B------:R-:W-:-:S04]  /*b430*/  SHF.R.U32.HI R53, RZ, 0x18, R53 ;  /* 0x00000018ff357819 */ /* 0x000fc80000011635 */
[----:B------:R-:W-:-:S13]  /*b440*/  ISETP.NE.U32.AND P0, PT, R53, RZ, PT ;  /* 0x000000ff3500720c */ /* 0x000fda0003f05070 */
[----:B------:R-:W-:Y:S05]  /*b450*/  @P0 BRA `(.L_x_287) ;  /* 0x0000000000280947 */ /* 0x000fea0003800000 */
[----:B------:R-:W-:-:S04]  /*b460*/  SHF.L.U32 R32, R56, 0x1, RZ ;  /* 0x0000000138207819 */ /* 0x000fc800000006ff */
[----:B------:R-:W-:-:S13]  /*b470*/  ISETP.NE.AND P0, PT, R32, RZ, PT ;  /* 0x000000ff2000720c */ /* 0x000fda0003f05270 */
[----:B------:R-:W-:Y:S01]  /*b480*/  @P0 FFMA R53, R56, 1.84467440737095516160e+19, RZ ;  /* 0x5f80000038350823 */ /* 0x000fe200000000ff */
[----:B------:R-:W-:Y:S08]  /*b490*/  @!P0 MUFU.RCP R54, R56 ;  /* 0x0000003800368308 */ /* 0x000ff00000001000 */
[----:B------:R-:W1:Y:S02]  /*b4a0*/  @P0 MUFU.RCP R32, R53 ;  /* 0x0000003500200308 */ /* 0x000e640000001000 */
[----:B-1----:R-:W-:-:S04]  /*b4b0*/  @P0 FFMA R53, R53, R32, -1 ;  /* 0xbf80000035350423 */ /* 0x002fc80000000020 */
[----:B------:R-:W-:-:S04]  /*b4c0*/  @P0 FADD.FTZ R53, -R53, -RZ ;  /* 0x800000ff35350221 */ /* 0x000fc80000010100 */
[----:B------:R-:W-:-:S04]  /*b4d0*/  @P0 FFMA R53, R32, R53, R32 ;  /* 0x0000003520350223 */ /* 0x000fc80000000020 */
[----:B------:R-:W-:Y:S01]  /*b4e0*/  @P0 FFMA R54, R53, 1.84467440737095516160e+19, RZ ;  /* 0x5f80000035360823 */ /* 0x000fe200000000ff */
[----:B------:R-:W-:Y:S05]  /*b4f0*/  BRA `(.L_x_288) ;  /* 0x0000000000887947 */ /* 0x000fea0003800000 */
.L_x_287:
[----:B------:R-:W-:-:S04]  /*b500*/  IADD3 R32, PT, PT, R53, -0xfd, RZ ;  /* 0xffffff0335207810 */ /* 0x000fc80007ffe0ff */
[----:B------:R-:W-:-:S13]  /*b510*/  ISETP.GT.U32.AND P0, PT, R32, 0x1, PT ;  /* 0x000000012000780c */ /* 0x000fda0003f04070 */
[----:B------:R-:W-:Y:S05]  /*b520*/  @P0 BRA `(.L_x_289) ;  /* 0x0000000000780947 */ /* 0x000fea0003800000 */
[----:B------:R-:W-:Y:S01]  /*b530*/  LOP3.LUT R57, R56, 0x7fffff, RZ, 0xc0, !PT ;  /* 0x007fffff38397812 */ /* 0x000fe200078ec0ff */
[----:B------:R-:W-:Y:S02]  /*b540*/  IMAD.MOV.U32 R54, RZ, RZ, 0x3 ;  /* 0x00000003ff367424 */ /* 0x000fe400078e00ff */
[----:B------:R-:W-:Y:S01]  /*b550*/  VIADD R53, R53, 0xffffff04 ;  /* 0xffffff0435357836 */ /* 0x000fe20000000000 */
[----:B------:R-:W-:Y:S02]  /*b560*/  LOP3.LUT R57, R57, 0x3f800000, RZ, 0xfc, !PT ;  /* 0x3f80000039397812 */ /* 0x000fe400078efcff */
[----:B------:R-:W-:Y:S02]  /*b570*/  SHF.L.U32 R54, R54, R32, RZ ;  /* 0x0000002036367219 */ /* 0x000fe400000006ff */
[----:B------:R-:W1:Y:S02]  /*b580*/  MUFU.RCP R58, R57 ;  /* 0x00000039003a7308 */ /* 0x000e640000001000 */
[----:B-1----:R-:W-:-:S04]  /*b590*/  FFMA R57, R57, R58, -1 ;  /* 0xbf80000039397423 */ /* 0x002fc8000000003a */
[----:B------:R-:W-:-:S04]  /*b5a0*/  FADD.FTZ R57, -R57, -RZ ;  /* 0x800000ff39397221 */ /* 0x000fc80000010100 */
[CCC-:B------:R-:W-:Y:S01]  /*b5b0*/  FFMA.RM R59, R58.reuse, R57.reuse, R58.reuse ;  /* 0x000000393a3b7223 */ /* 0x1c0fe2000000403a */
[----:B------:R-:W-:-:S04]  /*b5c0*/  FFMA.RP R57, R58, R57, R58 ;  /* 0x000000393a397223 */ /* 0x000fc8000000803a */
[C---:B------:R-:W-:Y:S02]  /*b5d0*/  LOP3.LUT R58, R59.reuse, 0x7fffff, RZ, 0xc0, !PT ;  /* 0x007fffff3b3a7812 */ /* 0x040fe400078ec0ff */
[----:B------:R-:W-:Y:S02]  /*b5e0*/  FSETP.NEU.FTZ.AND P0, PT, R59, R57, PT ;  /* 0x000000393b00720b */ /* 0x000fe40003f1d000 */
[----:B------:R-:W-:Y:S02]  /*b5f0*/  LOP3.LUT R58, R58, 0x800000, RZ, 0xfc, !PT ;  /* 0x008000003a3a7812 */ /* 0x000fe400078efcff */
[----:B------:R-:W-:Y:S02]  /*b600*/  SEL R57, RZ, 0xffffffff, !P0 ;  /* 0xffffffffff397807 */ /* 0x000fe40004000000 */
[----:B------:R-:W-:Y:S02]  /*b610*/  LOP3.LUT R54, R54, R58, RZ, 0xc0, !PT ;  /* 0x0000003a36367212 */ /* 0x000fe400078ec0ff */
[----:B------:R-:W-:Y:S01]  /*b620*/  SHF.R.U32.HI R53, RZ, R53, R58 ;  /* 0x00000035ff357219 */ /* 0x000fe2000001163a */
[----:B------:R-:W-:Y:S01]  /*b630*/  IMAD.MOV R57, RZ, RZ, -R57 ;  /* 0x000000ffff397224 */ /* 0x000fe200078e0a39 */
[----:B------:R-:W-:-:S04]  /*b640*/  SHF.R.U32.HI R54, RZ, R32, R54 ;  /* 0x00000020ff367219 */ /* 0x000fc80000011636 */
[----:B------:R-:W-:Y:S02]  /*b650*/  LOP3.LUT P1, RZ, R57, R32, R58, 0xf8, !PT ;  /* 0x0000002039ff7212 */ /* 0x000fe4000782f83a */
[C---:B------:R-:W-:Y:S02]  /*b660*/  LOP3.LUT P2, RZ, R54.reuse, 0x1, RZ, 0xc0, !PT ;  /* 0x0000000136ff7812 */ /* 0x040fe4000784c0ff */
[----:B------:R-:W-:-:S04]  /*b670*/  LOP3.LUT P0, RZ, R54, 0x2, RZ, 0xc0, !PT ;  /* 0x0000000236ff7812 */ /* 0x000fc8000780c0ff */
[----:B------:R-:W-:-:S04]  /*b680*/  PLOP3.LUT P0, PT, P2, P1, P0, 0xe0, 0x0 ;  /* 0x000000000000781c */ /* 0x000fc80001703c00 */
[----:B------:R-:W-:-:S05]  /*b690*/  SEL R32, RZ, 0x1, !P0 ;  /* 0x00000001ff207807 */ /* 0x000fca0004000000 */
[----:B------:R-:W-:-:S05]  /*b6a0*/  IMAD.MOV R32, RZ, RZ, -R32 ;  /* 0x000000ffff207224 */ /* 0x000fca00078e0a20 */
[----:B------:R-:W-:-:S13]  /*b6b0*/  ISETP.GE.AND P0, PT, R32, RZ, PT ;  /* 0x000000ff2000720c */ /* 0x000fda0003f06270 */
[----:B------:R-:W-:Y:S01]  /*b6c0*/  @!P0 VIADD R53, R53, 0x1 ;  /* 0x0000000135358836 */ /* 0x000fe20000000000 */
[----:B------:R-:W-:-:S13]  /*b6d0*/  LOP3.LUT P0, RZ, R56, 0x7fffff, RZ, 0xc0, !PT ;  /* 0x007fffff38ff7812 */ /* 0x000fda000780c0ff */
[----:B------:R-:W-:-:S05]  /*b6e0*/  @!P0 IMAD.SHL.U32 R53, R53, 0x2, RZ ;  /* 0x0000000235358824 */ /* 0x000fca00078e00ff */
[----:B------:R-:W-:Y:S01]  /*b6f0*/  LOP3.LUT R54, R53, 0x80000000, R56, 0xf8, !PT ;  /* 0x8000000035367812 */ /* 0x000fe200078ef838 */
[----:B------:R-:W-:Y:S05]  /*b700*/  BRA `(.L_x_288) ;  /* 0x0000000000047947 */ /* 0x000fea0003800000 */
.L_x_289:
[----:B------:R1:W2:Y:S02]  /*b710*/  MUFU.RCP R54, R56 ;  /* 0x0000003800367308 */ /* 0x0002a40000001000 */
.L_x_288:
[----:B------:R-:W-:Y:S05]  /*b720*/  BSYNC.RECONVERGENT B0 ;  /* 0x0000000000007941 */ /* 0x000fea0003800200 */
.L_x_286:
[----:B--2---:R-:W-:Y:S02]  /*b730*/  MOV R32, R54 ;  /* 0x0000003600207202 */ /* 0x004fe40000000f00 */
[----:B------:R-:W-:Y:S01]  /*b740*/  MOV R54, R55 ;  /* 0x0000003700367202 */ /* 0x000fe20000000f00 */
[----:B------:R-:W-:-:S04]  /*b750*/  HFMA2 R55, -RZ, RZ, 0, 0 ;  /* 0x00000000ff377431 */ /* 0x000fc800000001ff */
[----:B-1----:R-:W-:Y:S05]  /*b760*/  RET.REL.NODEC R54 `(_ZN7cutlass13device_kernelINS_4gemm6kernel13GemmUniversalIN4cute5tupleIJiiiiEEENS1_10collective13CollectiveMmaINS1_35MainloopSm100TmaUmmaWarpSpecializedILi10ELi2ELi4ENS5_IJNS4_1CILi2EEENSA_ILi1EEESC_EEEEENS5_IJNSA_ILi256EEENSA_ILi64EEESG_EEENS_6half_tENS5_IJlSC_lEEESI_SJ_NS4_8TiledMMAINS4_8MMA_AtomIJNS4_26SM100_MMA_F16BF16_2x1SM_SSISI_SI_fLi256ELi64ELNS4_4UMMA5MajorE0ELSO_0ELNSN_7ScaleInE0ELSP_0EEEEEENS4_6LayoutINS5_IJSC_SC_SC_EEENS5_IJNSA_ILi0EEESU_SU_EEEEENS5_IJNS4_10UnderscoreESX_SX_EEEEENS4_18SM100_TMA_2SM_LOADENS4_14ComposedLayoutINS4_7SwizzleILi3ELi4ELi3EEENS4_18smem_ptr_flag_bitsILi16EEENSS_INS5_IJNSA_ILi8EEESG_EEENS5_IJSG_SC_EEEEEEEvNS4_8identityES10_S1A_vS1B_EENS_8epilogue10collective18CollectiveEpilogueINS1D_23Sm100TmaWarpSpecializedILi3ELi2ELi32ELb1ELb0EEEJNS5_IJNSA_ILi128EEESG_SG_EEENS5_IJNSS_IS1I_SC_EENSS_INSA_ILi32EEESC_EEEEESI_SJ_SI_SJ_NS1D_6fusion15FusionCallbacksIS1H_NS1O_13LinCombEltActINS1D_6thread7SigmoidESI_fSI_fLNS_15FloatRoundStyleE2EEES1J_S1N_JEEENS4_5SM1004TMEM4LOAD26SM100_TMEM_LOAD_32dp32b32xENS4_13SM90_TMA_LOADENS11_INS12_ILi2ELi4ELi3EEES15_NSS_INS5_IJS16_S1L_EEENS5_IJS1L_SC_EEEEEEENS4_39AutoVectorizingCopyWithAssumedAlignmentILi128EEENS4_14SM90_TMA_STOREES25_S27_S27_EEEvvEEEEvNT_6ParamsE) ;  /* 0xffffff4836247950 */ /* 0x002fea0003c3ffff */
.L_x_290:
[----:B------:R-:W-:-:S00]  /*b770*/  BRA `(.L_x_290) ;  /* 0xfffffffc00fc7947 */ /* 0x000fc0000383ffff */
[----:B------:R-:W-:-:S00]  /*b780*/  NOP ;  /* 0x0000000000007918 */ /* 0x000fc00000000000 */
[----:B------:R-:W-:-:S00]  /*b790*/  NOP ;  /* 0x0000000000007918 */ /* 0x000fc00000000000 */
[----:B------:R-:W-:-:S00]  /*b7a0*/  NOP ;  /* 0x0000000000007918 */ /* 0x000fc00000000000 */
[----:B------:R-:W-:-:S00]  /*b7b0*/  NOP ;  /* 0x0000000000007918 */ /* 0x000fc00000000000 */
[----:B------:R-:W-:-:S00]  /*b7c0*/  NOP ;  /* 0x0000000000007918 */ /* 0x000fc00000000000 */
[----:B------:R-:W-:-:S00]  /*b7d0*/  NOP ;  /* 0x0000000000007918 */ /* 0x000fc00000000000 */
[----:B------:R-:W-:-:S00]  /*b7e0*/  NOP ;  /* 0x0000000000007918 */ /* 0x000fc00000000000 */
[----:B------:R-:W-:-:S00]  /*b7f0*/  NOP ;  /* 0x0000000000007918 */ /* 0x000fc00000000000 */
.L_x_291:


//--------------------- .nv.global.init           --------------------------
	.section	.nv.global.init,"aw",@progbits
.nv.global.init:
	.type		$str$27,@object
	.size		$str$27,($str$28 - $str$27)
$str$27:
        /*0000*/ 	.byte	0x28, 0x61, 0x64, 0x64, 0x72, 0x65, 0x73, 0x73, 0x20, 0x26, 0x20, 0x6d, 0x61, 0x73, 0x6b, 0x29
        /*0010*/ 	.byte	0x20, 0x3d, 0x3d, 0x20, 0x30, 0x00
	.type		$str$28,@object
	.size		$str$28,($str$26 - $str$28)
$str$28:
        /*0016*/ 	.byte	0x2f, 0x74, 0x6d, 0x70, 0x2f, 0x63, 0x75, 0x74, 0x6c, 0x61, 0x73, 0x73, 0x5f, 0x73, 0x77, 0x65
        /*0026*/ 	.byte	0x65, 0x70, 0x5f, 0x73, 0x72, 0x63, 0x2f, 0x69, 0x6e, 0x63, 0x6c, 0x75, 0x64, 0x65, 0x2f, 0x63
        /*0036*/ 	.byte	0x75, 0x74, 0x65, 0x2f, 0x70, 0x6f, 0x69, 0x6e, 0x74, 0x65, 0x72, 0x5f, 0x66, 0x6c, 0x61, 0x67
        /*0046*/ 	.byte	0x67, 0x65, 0x64, 0x2e, 0x68, 0x70, 0x70, 0x00
	.type		$str$26,@object
	.size		$str$26,($str$25 - $str$26)
$str$26:
        /*004e*/ 	.byte	0x2f, 0x74, 0x6d, 0x70, 0x2f, 0x63, 0x75, 0x74, 0x6c, 0x61, 0x73, 0x73, 0x5f, 0x73, 0x77, 0x65
        /*005e*/ 	.byte	0x65, 0x70, 0x5f, 0x73, 0x72, 0x63, 0x2f, 0x69, 0x6e, 0x63, 0x6c, 0x75, 0x64, 0x65, 0x2f, 0x63
        /*006e*/ 	.byte	0x75, 0x74, 0x65, 0x2f, 0x61, 0x74, 0x6f, 0x6d, 0x2f, 0x63, 0x6f, 0x70, 0x79, 0x5f, 0x74, 0x72
        /*007e*/ 	.byte	0x61, 0x69, 0x74, 0x73, 0x5f, 0x73, 0x6d, 0x31, 0x30, 0x30, 0x2e, 0x68, 0x70, 0x70, 0x00
	.type		$str$25,@object
	.size		$str$25,(__unnamed_1 - $str$25)
$str$25:
        /*008d*/ 	.byte	0x28, 0x28, 0x75, 0x69, 0x6e, 0x74, 0x33, 0x32, 0x5f, 0x74, 0x28, 0x74, 0x68, 0x72, 0x65, 0x61
        /*009d*/ 	.byte	0x64, 0x49, 0x64, 0x78, 0x2e, 0x78, 0x29, 0x20, 0x2f, 0x20, 0x33, 0x32, 0x29, 0x20, 0x25, 0x20
        /*00ad*/ 	.byte	0x34, 0x29, 0x20, 0x3d, 0x3d, 0x20, 0x28, 0x28, 0x28, 0x74, 0x6d, 0x65, 0x6d, 0x5f, 0x61, 0x64
        /*00bd*/ 	.byte	0x64, 0x72, 0x20, 0x3e, 0x3e, 0x20, 0x31, 0x36, 0x29, 0x20, 0x2f, 0x20, 0x33, 0x32, 0x29, 0x20
        /*00cd*/ 	.byte	0x25, 0x20, 0x34, 0x29, 0x00
	.type		__unnamed_1,@object
	.size		__unnamed_1,(__unnamed_2 - __unnamed_1)
__unnamed_1:
        /*00d2*/ 	.byte	0x61, 0x75, 0x74, 0x6f, 0x20, 0x63, 0x75, 0x74, 0x65, 0x3a, 0x3a, 0x61, 0x73, 0x5f, 0x70, 0x6f
        /* <DEDUP_REMOVED lines=24> */
        /*0262*/ 	.byte	0x3e, 0x3e, 0x3e, 0x3e, 0x5d, 0x00
	.type		__unnamed_2,@object
	.size		__unnamed_2,(.L_2 - __unnamed_2)
__unnamed_2:
        /* <DEDUP_REMOVED lines=42> */
        /*0508*/ 	.byte	0x3e, 0x3e, 0x5d, 0x00
.L_2:


//--------------------- .nv.shared._ZN7cutlass13device_kernelINS_4gemm6kernel13GemmUniversalIN4cute5tupleIJiiiiEEENS1_10collective13CollectiveMmaINS1_35MainloopSm100TmaUmmaWarpSpecializedILi10ELi2ELi4ENS5_IJNS4_1CILi2EEENSA_ILi1EEESC_EEEEENS5_IJNSA_ILi256EEENSA_ILi64EEESG_EEENS_6half_tENS5_IJlSC_lEEESI_SJ_NS4_8TiledMMAINS4_8MMA_AtomIJNS4_26SM100_MMA_F16BF16_2x1SM_SSISI_SI_fLi256ELi64ELNS4_4UMMA5MajorE0ELSO_0ELNSN_7ScaleInE0ELSP_0EEEEEENS4_6LayoutINS5_IJSC_SC_SC_EEENS5_IJNSA_ILi0EEESU_SU_EEEEENS5_IJNS4_10UnderscoreESX_SX_EEEEENS4_18SM100_TMA_2SM_LOADENS4_14ComposedLayoutINS4_7SwizzleILi3ELi4ELi3EEENS4_18smem_ptr_flag_bitsILi16EEENSS_INS5_IJNSA_ILi8EEESG_EEENS5_IJSG_SC_EEEEEEEvNS4_8identityES10_S1A_vS1B_EENS_8epilogue10collective18CollectiveEpilogueINS1D_23Sm100TmaWarpSpecializedILi3ELi2ELi32ELb1ELb0EEEJNS5_IJNSA_ILi128EEESG_SG_EEENS5_IJNSS_IS1I_SC_EENSS_INSA_ILi32EEESC_EEEEESI_SJ_SI_SJ_NS1D_6fusion15FusionCallbacksIS1H_NS1O_13LinCombEltActINS1D_6thread7SigmoidESI_fSI_fLNS_15FloatRoundStyleE2EEES1J_S1N_JEEENS4_5SM1004TMEM4LOAD26SM100_TMEM_LOAD_32dp32b32xENS4_13SM90_TMA_LOADENS11_INS12_ILi2ELi4ELi3EEES15_NSS_INS5_IJS16_S1L_EEENS5_IJS1L_SC_EEEEEEENS4_39AutoVectorizingCopyWithAssumedAlignmentILi128EEENS4_14SM90_TMA_STOREES25_S27_S27_EEEvvEEEEvNT_6ParamsE --------------------------
	.section	.nv.shared._ZN7cutlass13device_kernelINS_4gemm6kernel13GemmUniversalIN4cute5tupleIJiiiiEEENS1_10collective13CollectiveMmaINS1_35MainloopSm100TmaUmmaWarpSpecializedILi10ELi2ELi4ENS5_IJNS4_1CILi2EEENSA_ILi1EEESC_EEEEENS5_IJNSA_ILi256EEENSA_ILi64EEESG_EEENS_6half_tENS5_IJlSC_lEEESI_SJ_NS4_8TiledMMAINS4_8MMA_AtomIJNS4_26SM100_MMA_F16BF16_2x1SM_SSISI_SI_fLi256ELi64ELNS4_4UMMA5MajorE0ELSO_0ELNSN_7ScaleInE0ELSP_0EEEEEENS4_6LayoutINS5_IJSC_SC_SC_EEENS5_IJNSA_ILi0EEESU_SU_EEEEENS5_IJNS4_10UnderscoreESX_SX_EEEEENS4_18SM100_TMA_2SM_LOADENS4_14ComposedLayoutINS4_7SwizzleILi3ELi4ELi3EEENS4_18smem_ptr_flag_bitsILi16EEENSS_INS5_IJNSA_ILi8EEESG_EEENS5_IJSG_SC_EEEEEEEvNS4_8identityES10_S1A_vS1B_EENS_8epilogue10collective18CollectiveEpilogueINS1D_23Sm100TmaWarpSpecializedILi3ELi2ELi32ELb1ELb0EEEJNS5_IJNSA_ILi128EEESG_SG_EEENS5_IJNSS_IS1I_SC_EENSS_INSA_ILi32EEESC_EEEEESI_SJ_SI_SJ_NS1D_6fusion15FusionCallbacksIS1H_NS1O_13LinCombEltActINS1D_6thread7SigmoidESI_fSI_fLNS_15FloatRoundStyleE2EEES1J_S1N_JEEENS4_5SM1004TMEM4LOAD26SM100_TMEM_LOAD_32dp32b32xENS4_13SM90_TMA_LOADENS11_INS12_ILi2ELi4ELi3EEES15_NSS_INS5_IJS16_S1L_EEENS5_IJS1L_SC_EEEEEEENS4_39AutoVectorizingCopyWithAssumedAlignmentILi128EEENS4_14SM90_TMA_STOREES25_S27_S27_EEEvvEEEEvNT_6ParamsE,"aw",@nobits
	.sectionflags	@""
	.align	16
	.zero		1024


//--------------------- .nv.shared.reserved.0     --------------------------
	.section	.nv.shared.reserved.0,"aw",@nobits
	.weak		__nv_reservedSMEM_offset_0_alias
	.size		__nv_reservedSMEM_offset_0_alias, 0, 64
	.other		__nv_reservedSMEM_offset_0_alias,@"STO_CUDA_RESERVED_SHARED STV_DEFAULT"
__nv_reservedSMEM_offset_0_alias:
	.zero		0
.nv.shared.reserved.0:
	.zero		64
	.weak		__nv_reservedSMEM_tcgen05_partition
	.type		__nv_reservedSMEM_tcgen05_partition,@object
	.size		__nv_reservedSMEM_tcgen05_partition,(.L_0 - __nv_reservedSMEM_tcgen05_partition)
__nv_reservedSMEM_tcgen05_partition:
	.zero		32
.L_0:


//--------------------- .nv.global                --------------------------
	.section	.nv.global,"aw",@nobits
.nv.global:
	.type		_ZN39_INTERNAL_d8663ed8_4_k_cu_9a31bd1b_27764cute1_E,@object
	.size		_ZN39_INTERNAL_d8663ed8_4_k_cu_9a31bd1b_27764cute1_E,(_ZN39_INTERNAL_d8663ed8_4_k_cu_9a31bd1b_27764cuda3std3__45__cpo6cbeginE - _ZN39_INTERNAL_d8663ed8_4_k_cu_9a31bd1b_27764cute1_E)
_ZN39_INTERNAL_d8663ed8_4_k_cu_9a31bd1b_27764cute1_E:
	.zero		1
	.type		_ZN39_INTERNAL_d8663ed8_4_k_cu_9a31bd1b_27764cuda3std3__45__cpo6cbeginE,@object
	.size		_ZN39_INTERNAL_d8663ed8_4_k_cu_9a31bd1b_27764cuda3std3__45__cpo6cbeginE,(_ZN39_INTERNAL_d8663ed8_4_k_cu_9a31bd1b_27764cuda3std3__48in_placeE - _ZN39_INTERNAL_d8663ed8_4_k_cu_9a31bd1b_27764cuda3std3__45__cpo6cbeginE)
_ZN39_INTERNAL_d8663ed8_4_k_cu_9a31bd1b_27764cuda3std3__45__cpo6cbeginE:
	.zero		1
	.type		_ZN39_INTERNAL_d8663ed8_4_k_cu_9a31bd1b_27764cuda3std3__48in_placeE,@object
	.size		_ZN39_INTERNAL_d8663ed8_4_k_cu_9a31bd1b_27764cuda3std3__48in_placeE,(_ZN39_INTERNAL_d8663ed8_4_k_cu_9a31bd1b_27764cuda3std6ranges3__45__cpo9iter_moveE - _ZN39_INTERNAL_d8663ed8_4_k_cu_9a31bd1b_27764cuda3std3__48in_placeE)
_ZN39_INTERNAL_d8663ed8_4_k_cu_9a31bd1b_27764cuda3std3__48in_placeE:
	.zero		1
	.type		_ZN39_INTERNAL_d8663ed8_4_k_cu_9a31bd1b_27764cuda3std6ranges3__45__cpo9iter_moveE,@object
	.size		_ZN39_INTERNAL_d8663ed8_4_k_cu_9a31bd1b_27764cuda3std6ranges3__45__cpo9iter_moveE,(_ZN39_INTERNAL_d8663ed8_4_k_cu_9a31bd1b_27764cuda3std3__45__cpo5beginE - _ZN39_INTERNAL_d8663ed8_4_k_cu_9a31bd1b_27764cuda3std6ranges3__45__cpo9iter_moveE)
_ZN39_INTERNAL_d8663ed8_4_k_cu_9a31bd1b_27764cuda3std6ranges3__45__cpo9iter_moveE:
	.zero		1
	.type		_ZN39_INTERNAL_d8663ed8_4_k_cu_9a31bd1b_27764cuda3std3__45__cpo5beginE,@object
	.size		_ZN39_INTERNAL_d8663ed8_4_k_cu_9a31bd1b_27764cuda3std3__45__cpo5beginE,(_ZN39_INTERNAL_d8663ed8_4_k_cu_9a31bd1b_27764cuda3std3__441_GLOBAL__N__d8663ed8_4_k_cu_9a31bd1b_27766ignoreE - _ZN39_INTERNAL_d8663ed8_4_k_cu_9a31bd1b_27764cuda3std3__45__cpo5beginE)
_ZN39_INTERNAL_d8663ed8_4_k_cu_9a31bd1b_27764cuda3std3__45__cpo5beginE:
	.zero		1
	.type		_ZN39_INTERNAL_d8663ed8_4_k_cu_9a31bd1b_27764cuda3std3__441_GLOBAL__N__d8663ed8_4_k_cu_9a31bd1b_27766ignoreE,@object
	.size		_ZN39_INTERNAL_d8663ed8_4_k_cu_9a31bd1b_27764cuda3std3__441_GLOBAL__N__d8663ed8_4_k_cu_9a31bd1b_27766ignoreE,(_ZN39_INTERNAL_d8663ed8_4_k_cu_9a31bd1b_27764cute7productE - _ZN39_INTERNAL_d8663ed8_4_k_cu_9a31bd1b_27764cuda3std3__441_GLOBAL__N__d8663ed8_4_k_cu_9a31bd1b_27766ignoreE)
_ZN39_INTERNAL_d8663ed8_4_k_cu_9a31bd1b_27764cuda3std3__441_GLOBAL__N__d8663ed8_4_k_cu_9a31bd1b_27766ignoreE:
	.zero		1
	.type		_ZN39_INTERNAL_d8663ed8_4_k_cu_9a31bd1b_27764cute7productE,@object
	.size		_ZN39_INTERNAL_d8663ed8_4_k_cu_9a31bd1b_27764cute7productE,(_ZN39_INTERNAL_d8663ed8_4_k_cu_9a31bd1b_27764cuda3std3__45__cpo3endE - _ZN39_INTERNAL_d8663ed8_4_k_cu_9a31bd1b_27764cute7productE)
_ZN39_INTERNAL_d8663ed8_4_k_cu_9a31bd1b_27764cute7productE:
	.zero		1
	.type		_ZN39_INTERNAL_d8663ed8_4_k_cu_9a31bd1b_27764cuda3std3__45__cpo3endE,@object
	.size		_ZN39_INTERNAL_d8663ed8_4_k_cu_9a31bd1b_27764cuda3std3__45__cpo3endE,(_ZN39_INTERNAL_d8663ed8_4_k_cu_9a31bd1b_27764cuda3std3__419piecewise_constructE - _ZN39_INTERNAL_d8663ed8_4_k_cu_9a31bd1b_27764cuda3std3__45__cpo3endE)
_ZN39_INTERNAL_d8663ed8_4_k_cu_9a31bd1b_27764cuda3std3__45__cpo3endE:
	.zero		1
	.type		_ZN39_INTERNAL_d8663ed8_4_k_cu_9a31bd1b_27764cuda3std3__419piecewise_constructE,@object
	.size		_ZN39_INTERNAL_d8663ed8_4_k_cu_9a31bd1b_27764cuda3std3__419piecewise_constructE,(_ZN39_INTERNAL_d8663ed8_4_k_cu_9a31bd1b_27764cuda3std3__45__cpo4cendE - _ZN39_INTERNAL_d8663ed8_4_k_cu_9a31bd1b_27764cuda3std3__419piecewise_constructE)
_ZN39_INTERNAL_d8663ed8_4_k_cu_9a31bd1b_27764cuda3std3__419piecewise_constructE:
	.zero		1
	.type		_ZN39_INTERNAL_d8663ed8_4_k_cu_9a31bd1b_27764cuda3std3__45__cpo4cendE,@object
	.size		_ZN39_INTERNAL_d8663ed8_4_k_cu_9a31bd1b_27764cuda3std3__45__cpo4cendE,(_ZN39_INTERNAL_d8663ed8_4_k_cu_9a31bd1b_27764cuda3std6ranges3__45__cpo4swapE - _ZN39_INTERNAL_d8663ed8_4_k_cu_9a31bd1b_27764cuda3std3__45__cpo4cendE)
_ZN39_INTERNAL_d8663ed8_4_k_cu_9a31bd1b_27764cuda3std3__45__cpo4cendE:
	.zero		1
	.type		_ZN39_INTERNAL_d8663ed8_4_k_cu_9a31bd1b_27764cuda3std6ranges3__45__cpo4swapE,@object
	.size		_ZN39_INTERNAL_d8663ed8_4_k_cu_9a31bd1b_27764cuda3std6ranges3__45__cpo4swapE,(.L_10 - _ZN39_INTERNAL_d8663ed8_4_k_cu_9a31bd1b_27764cuda3std6ranges3__45__cpo4swapE)
_ZN39_INTERNAL_d8663ed8_4_k_cu_9a31bd1b_27764cuda3std6ranges3__45__cpo4swapE:
	.zero		1
.L_10:


//--------------------- .nv.constant0._ZN7cutlass13device_kernelINS_4gemm6kernel13GemmUniversalIN4cute5tupleIJiiiiEEENS1_10collective13CollectiveMmaINS1_35MainloopSm100TmaUmmaWarpSpecializedILi10ELi2ELi4ENS5_IJNS4_1CILi2EEENSA_ILi1EEESC_EEEEENS5_IJNSA_ILi256EEENSA_ILi64EEESG_EEENS_6half_tENS5_IJlSC_lEEESI_SJ_NS4_8TiledMMAINS4_8MMA_AtomIJNS4_26SM100_MMA_F16BF16_2x1SM_SSISI_SI_fLi256ELi64ELNS4_4UMMA5MajorE0ELSO_0ELNSN_7ScaleInE0ELSP_0EEEEEENS4_6LayoutINS5_IJSC_SC_SC_EEENS5_IJNSA_ILi0EEESU_SU_EEEEENS5_IJNS4_10UnderscoreESX_SX_EEEEENS4_18SM100_TMA_2SM_LOADENS4_14ComposedLayoutINS4_7SwizzleILi3ELi4ELi3EEENS4_18smem_ptr_flag_bitsILi16EEENSS_INS5_IJNSA_ILi8EEESG_EEENS5_IJSG_SC_EEEEEEEvNS4_8identityES10_S1A_vS1B_EENS_8epilogue10collective18CollectiveEpilogueINS1D_23Sm100TmaWarpSpecializedILi3ELi2ELi32ELb1ELb0EEEJNS5_IJNSA_ILi128EEESG_SG_EEENS5_IJNSS_IS1I_SC_EENSS_INSA_ILi32EEESC_EEEEESI_SJ_SI_SJ_NS1D_6fusion15FusionCallbacksIS1H_NS1O_13LinCombEltActINS1D_6thread7SigmoidESI_fSI_fLNS_15FloatRoundStyleE2EEES1J_S1N_JEEENS4_5SM1004TMEM4LOAD26SM100_TMEM_LOAD_32dp32b32xENS4_13SM90_TMA_LOADENS11_INS12_ILi2ELi4ELi3EEES15_NSS_INS5_IJS16_S1L_EEENS5_IJS1L_SC_EEEEEEENS4_39AutoVectorizingCopyWithAssumedAlignmentILi128EEENS4_14SM90_TMA_STOREES25_S27_S27_EEEvvEEEEvNT_6ParamsE --------------------------
	.section	.nv.constant0._ZN7cutlass13device_kernelINS_4gemm6kernel13GemmUniversalIN4cute5tupleIJiiiiEEENS1_10collective13CollectiveMmaINS1_35MainloopSm100TmaUmmaWarpSpecializedILi10ELi2ELi4ENS5_IJNS4_1CILi2EEENSA_ILi1EEESC_EEEEENS5_IJNSA_ILi256EEENSA_ILi64EEESG_EEENS_6half_tENS5_IJlSC_lEEESI_SJ_NS4_8TiledMMAINS4_8MMA_AtomIJNS4_26SM100_MMA_F16BF16_2x1SM_SSISI_SI_fLi256ELi64ELNS4_4UMMA5MajorE0ELSO_0ELNSN_7ScaleInE0ELSP_0EEEEEENS4_6LayoutINS5_IJSC_SC_SC_EEENS5_IJNSA_ILi0EEESU_SU_EEEEENS5_IJNS4_10UnderscoreESX_SX_EEEEENS4_18SM100_TMA_2SM_LOADENS4_14ComposedLayoutINS4_7SwizzleILi3ELi4ELi3EEENS4_18smem_ptr_flag_bitsILi16EEENSS_INS5_IJNSA_ILi8EEESG_EEENS5_IJSG_SC_EEEEEEEvNS4_8identityES10_S1A_vS1B_EENS_8epilogue10collective18CollectiveEpilogueINS1D_23Sm100TmaWarpSpecializedILi3ELi2ELi32ELb1ELb0EEEJNS5_IJNSA_ILi128EEESG_SG_EEENS5_IJNSS_IS1I_SC_EENSS_INSA_ILi32EEESC_EEEEESI_SJ_SI_SJ_NS1D_6fusion15FusionCallbacksIS1H_NS1O_13LinCombEltActINS1D_6thread7SigmoidESI_fSI_fLNS_15FloatRoundStyleE2EEES1J_S1N_JEEENS4_5SM1004TMEM4LOAD26SM100_TMEM_LOAD_32dp32b32xENS4_13SM90_TMA_LOADENS11_INS12_ILi2ELi4ELi3EEES15_NSS_INS5_IJS16_S1L_EEENS5_IJS1L_SC_EEEEEEENS4_39AutoVectorizingCopyWithAssumedAlignmentILi128EEENS4_14SM90_TMA_STOREES25_S27_S27_EEEvvEEEEvNT_6ParamsE,"a",@progbits
	.sectionflags	@""
	.align	4
.nv.constant0._ZN7cutlass13device_kernelINS_4gemm6kernel13GemmUniversalIN4cute5tupleIJiiiiEEENS1_10collective13CollectiveMmaINS1_35MainloopSm100TmaUmmaWarpSpecializedILi10ELi2ELi4ENS5_IJNS4_1CILi2EEENSA_ILi1EEESC_EEEEENS5_IJNSA_ILi256EEENSA_ILi64EEESG_EEENS_6half_tENS5_IJlSC_lEEESI_SJ_NS4_8TiledMMAINS4_8MMA_AtomIJNS4_26SM100_MMA_F16BF16_2x1SM_SSISI_SI_fLi256ELi64ELNS4_4UMMA5MajorE0ELSO_0ELNSN_7ScaleInE0ELSP_0EEEEEENS4_6LayoutINS5_IJSC_SC_SC_EEENS5_IJNSA_ILi0EEESU_SU_EEEEENS5_IJNS4_10UnderscoreESX_SX_EEEEENS4_18SM100_TMA_2SM_LOADENS4_14ComposedLayoutINS4_7SwizzleILi3ELi4ELi3EEENS4_18smem_ptr_flag_bitsILi16EEENSS_INS5_IJNSA_ILi8EEESG_EEENS5_IJSG_SC_EEEEEEEvNS4_8identityES10_S1A_vS1B_EENS_8epilogue10collective18CollectiveEpilogueINS1D_23Sm100TmaWarpSpecializedILi3ELi2ELi32ELb1ELb0EEEJNS5_IJNSA_ILi128EEESG_SG_EEENS5_IJNSS_IS1I_SC_EENSS_INSA_ILi32EEESC_EEEEESI_SJ_SI_SJ_NS1D_6fusion15FusionCallbacksIS1H_NS1O_13LinCombEltActINS1D_6thread7SigmoidESI_fSI_fLNS_15FloatRoundStyleE2EEES1J_S1N_JEEENS4_5SM1004TMEM4LOAD26SM100_TMEM_LOAD_32dp32b32xENS4_13SM90_TMA_LOADENS11_INS12_ILi2ELi4ELi3EEES15_NSS_INS5_IJS16_S1L_EEENS5_IJS1L_SC_EEEEEEENS4_39AutoVectorizingCopyWithAssumedAlignmentILi128EEENS4_14SM90_TMA_STOREES25_S27_S27_EEEvvEEEEvNT_6ParamsE:
	.zero		2944


//--------------------- SYMBOLS --------------------------

	.type		.nv.reservedSmem.offset0,@object
	.size		.nv.reservedSmem.offset0,0x4
	.type		.nv.reservedSmem.cap,@object
	.size		.nv.reservedSmem.cap,0x4
	.type		__assertfail,@function
